	.target	sm_90a

	.elftype	@"ET_EXEC"


//--------------------- .note.nv.tkinfo           --------------------------
	.section	.note.nv.tkinfo,"",@"SHT_NOTE"
	.sectionflags	@"SHF_NOTE_NV_TKINFO"
	.tkinfo
        /*0018*/ 	.word	0x00000002
        /*0030*/ 	.string	""
        /*0030*/ 	.string	"ptxas"
        /*0030*/ 	.string	"Cuda compilation tools, release 13.0, V13.0.88"
        /*0030*/ 	.string	"Build cuda_13.0.r13.0/compiler.36424714_0"
        /*0030*/ 	.string	"-arch sm_90a -m 64 "



//--------------------- .note.nv.cuinfo           --------------------------
	.section	.note.nv.cuinfo,"",@"SHT_NOTE"
	.sectionflags	@"SHF_NOTE_NV_CUINFO"
        /*0018*/ 	.short	0x0002
        /*001a*/ 	.short	0x005a
        /*001c*/ 	.short	0x0082
	.zero		2


//--------------------- .nv.info                  --------------------------
	.section	.nv.info,"",@"SHT_CUDA_INFO"
	.align	4


	//----- nvinfo : EIATTR_REGCOUNT
	.align		4
        /*0000*/ 	.byte	0x04, 0x2f
        /*0002*/ 	.short	(.L_15 - .L_14)
	.align		4
.L_14:
        /*0004*/ 	.word	index@(_ZN7cutlass13device_kernelINS_4gemm6kernel13GemmUniversalIN4cute5tupleIJiiiiEEENS1_10collective13CollectiveMmaINS1_34MainloopSm90TmaGmmaWarpSpecializedILi2ENS5_IJNS4_1CILi1EEESB_SB_EEENS1_32KernelTmaWarpSpecializedPingpongEEENS5_IJNSA_ILi64EEESF_NSA_ILi128EEEEEEfNS5_IJlSB_lEEEfSI_NS4_8TiledMMAINS4_8MMA_AtomIJNS4_4SM904GMMA29MMA_64x64x8_F32TF32TF32_SS_TNILNSM_7ScaleInE1ELSO_1EEEEEENS4_6LayoutISC_NS5_IJNSA_ILi0EEESS_SS_EEEEENS5_IJNS4_10UnderscoreESV_SV_EEEEENS4_13SM90_TMA_LOADENS4_14ComposedLayoutINS4_7SwizzleILi3ELi4ELi3EEENS4_18smem_ptr_flag_bitsILi32EEENSR_INS5_IJNSA_ILi8EEENSA_ILi32EEEEEENS5_IJS15_SB_EEEEEEEvNS4_8identityESY_S19_vS1A_EENS_8epilogue10collective6detail29Sm90TmaWarpSpecializedAdapterINS1D_15DefaultEpilogueIfSI_SI_NS1C_6thread17LinearCombinationIfLi1EffLNS1H_9ScaleType4KindE0ELNS_15FloatRoundStyleE2EfEENS1_15EpilogueDefaultEEEEEvvEEEEvNT_6ParamsE)
        /*0008*/ 	.word	0x000000a8


	//----- nvinfo : EIATTR_FRAME_SIZE
	.align		4
.L_15:
        /*000c*/ 	.byte	0x04, 0x11
        /*000e*/ 	.short	(.L_17 - .L_16)
	.align		4
.L_16:
        /*0010*/ 	.word	index@(_ZN7cutlass13device_kernelINS_4gemm6kernel13GemmUniversalIN4cute5tupleIJiiiiEEENS1_10collective13CollectiveMmaINS1_34MainloopSm90TmaGmmaWarpSpecializedILi2ENS5_IJNS4_1CILi1EEESB_SB_EEENS1_32KernelTmaWarpSpecializedPingpongEEENS5_IJNSA_ILi64EEESF_NSA_ILi128EEEEEEfNS5_IJlSB_lEEEfSI_NS4_8TiledMMAINS4_8MMA_AtomIJNS4_4SM904GMMA29MMA_64x64x8_F32TF32TF32_SS_TNILNSM_7ScaleInE1ELSO_1EEEEEENS4_6LayoutISC_NS5_IJNSA_ILi0EEESS_SS_EEEEENS5_IJNS4_10UnderscoreESV_SV_EEEEENS4_13SM90_TMA_LOADENS4_14ComposedLayoutINS4_7SwizzleILi3ELi4ELi3EEENS4_18smem_ptr_flag_bitsILi32EEENSR_INS5_IJNSA_ILi8EEENSA_ILi32EEEEEENS5_IJS15_SB_EEEEEEEvNS4_8identityESY_S19_vS1A_EENS_8epilogue10collective6detail29Sm90TmaWarpSpecializedAdapterINS1D_15DefaultEpilogueIfSI_SI_NS1C_6thread17LinearCombinationIfLi1EffLNS1H_9ScaleType4KindE0ELNS_15FloatRoundStyleE2EfEENS1_15EpilogueDefaultEEEEEvvEEEEvNT_6ParamsE)
        /*0014*/ 	.word	0x00000000


	//----- nvinfo : EIATTR_MIN_STACK_SIZE
	.align		4
.L_17:
        /*0018*/ 	.byte	0x04, 0x12
        /*001a*/ 	.short	(.L_19 - .L_18)
	.align		4
.L_18:
        /*001c*/ 	.word	index@(_ZN7cutlass13device_kernelINS_4gemm6kernel13GemmUniversalIN4cute5tupleIJiiiiEEENS1_10collective13CollectiveMmaINS1_34MainloopSm90TmaGmmaWarpSpecializedILi2ENS5_IJNS4_1CILi1EEESB_SB_EEENS1_32KernelTmaWarpSpecializedPingpongEEENS5_IJNSA_ILi64EEESF_NSA_ILi128EEEEEEfNS5_IJlSB_lEEEfSI_NS4_8TiledMMAINS4_8MMA_AtomIJNS4_4SM904GMMA29MMA_64x64x8_F32TF32TF32_SS_TNILNSM_7ScaleInE1ELSO_1EEEEEENS4_6LayoutISC_NS5_IJNSA_ILi0EEESS_SS_EEEEENS5_IJNS4_10UnderscoreESV_SV_EEEEENS4_13SM90_TMA_LOADENS4_14ComposedLayoutINS4_7SwizzleILi3ELi4ELi3EEENS4_18smem_ptr_flag_bitsILi32EEENSR_INS5_IJNSA_ILi8EEENSA_ILi32EEEEEENS5_IJS15_SB_EEEEEEEvNS4_8identityESY_S19_vS1A_EENS_8epilogue10collective6detail29Sm90TmaWarpSpecializedAdapterINS1D_15DefaultEpilogueIfSI_SI_NS1C_6thread17LinearCombinationIfLi1EffLNS1H_9ScaleType4KindE0ELNS_15FloatRoundStyleE2EfEENS1_15EpilogueDefaultEEEEEvvEEEEvNT_6ParamsE)
        /*0020*/ 	.word	0x00000000
.L_19:


//--------------------- .nv.compat                --------------------------
	.section	.nv.compat,"",@"SHT_CUDA_COMPAT_INFO"
	.align	4
        /*0000*/ 	.byte	0x02, 0x09, 0x01, 0x00, 0x02, 0x02, 0x04, 0x00, 0x02, 0x05, 0x05, 0x00, 0x03, 0x07, 0x01, 0x01
        /*0010*/ 	.byte	0x02, 0x03, 0x01, 0x00, 0x02, 0x06, 0x01, 0x00, 0x04, 0x0b, 0x08, 0x00, 0x00, 0x00, 0x00, 0x00
        /*0020*/ 	.byte	0x00, 0x00, 0x00, 0x00


//--------------------- .nv.info._ZN7cutlass13device_kernelINS_4gemm6kernel13GemmUniversalIN4cute5tupleIJiiiiEEENS1_10collective13CollectiveMmaINS1_34MainloopSm90TmaGmmaWarpSpecializedILi2ENS5_IJNS4_1CILi1EEESB_SB_EEENS1_32KernelTmaWarpSpecializedPingpongEEENS5_IJNSA_ILi64EEESF_NSA_ILi128EEEEEEfNS5_IJlSB_lEEEfSI_NS4_8TiledMMAINS4_8MMA_AtomIJNS4_4SM904GMMA29MMA_64x64x8_F32TF32TF32_SS_TNILNSM_7ScaleInE1ELSO_1EEEEEENS4_6LayoutISC_NS5_IJNSA_ILi0EEESS_SS_EEEEENS5_IJNS4_10UnderscoreESV_SV_EEEEENS4_13SM90_TMA_LOADENS4_14ComposedLayoutINS4_7SwizzleILi3ELi4ELi3EEENS4_18smem_ptr_flag_bitsILi32EEENSR_INS5_IJNSA_ILi8EEENSA_ILi32EEEEEENS5_IJS15_SB_EEEEEEEvNS4_8identityESY_S19_vS1A_EENS_8epilogue10collective6detail29Sm90TmaWarpSpecializedAdapterINS1D_15DefaultEpilogueIfSI_SI_NS1C_6thread17LinearCombinationIfLi1EffLNS1H_9ScaleType4KindE0ELNS_15FloatRoundStyleE2EfEENS1_15EpilogueDefaultEEEEEvvEEEEvNT_6ParamsE --------------------------
	.section	.nv.info._ZN7cutlass13device_kernelINS_4gemm6kernel13GemmUniversalIN4cute5tupleIJiiiiEEENS1_10collective13CollectiveMmaINS1_34MainloopSm90TmaGmmaWarpSpecializedILi2ENS5_IJNS4_1CILi1EEESB_SB_EEENS1_32KernelTmaWarpSpecializedPingpongEEENS5_IJNSA_ILi64EEESF_NSA_ILi128EEEEEEfNS5_IJlSB_lEEEfSI_NS4_8TiledMMAINS4_8MMA_AtomIJNS4_4SM904GMMA29MMA_64x64x8_F32TF32TF32_SS_TNILNSM_7ScaleInE1ELSO_1EEEEEENS4_6LayoutISC_NS5_IJNSA_ILi0EEESS_SS_EEEEENS5_IJNS4_10UnderscoreESV_SV_EEEEENS4_13SM90_TMA_LOADENS4_14ComposedLayoutINS4_7SwizzleILi3ELi4ELi3EEENS4_18smem_ptr_flag_bitsILi32EEENSR_INS5_IJNSA_ILi8EEENSA_ILi32EEEEEENS5_IJS15_SB_EEEEEEEvNS4_8identityESY_S19_vS1A_EENS_8epilogue10collective6detail29Sm90TmaWarpSpecializedAdapterINS1D_15DefaultEpilogueIfSI_SI_NS1C_6thread17LinearCombinationIfLi1EffLNS1H_9ScaleType4KindE0ELNS_15FloatRoundStyleE2EfEENS1_15EpilogueDefaultEEEEEvvEEEEvNT_6ParamsE,"",@"SHT_CUDA_INFO"
	.sectionflags	@""
	.align	4


	//----- nvinfo : EIATTR_CUDA_API_VERSION
	.align		4
        /*0000*/ 	.byte	0x04, 0x37
        /*0002*/ 	.short	(.L_21 - .L_20)
.L_20:
        /*0004*/ 	.word	0x00000082


	//----- nvinfo : EIATTR_KPARAM_INFO
	.align		4
.L_21:
        /*0008*/ 	.byte	0x04, 0x17
        /*000a*/ 	.short	(.L_23 - .L_22)
.L_22:
        /*000c*/ 	.word	0x00000000
        /*0010*/ 	.short	0x0000
        /*0012*/ 	.short	0x0070
        /*0014*/ 	.byte	0x00, 0xf0, 0x01, 0x10


	//----- nvinfo : EIATTR_SPARSE_MMA_MASK
	.align		4
.L_23:
        /*0018*/ 	.byte	0x03, 0x50
        /*001a*/ 	.short	0x0000


	//----- nvinfo : EIATTR_MAXREG_COUNT
	.align		4
        /*001c*/ 	.byte	0x03, 0x1b
        /*001e*/ 	.short	0x00a8


	//----- nvinfo : EIATTR_NUM_BARRIERS
	.align		4
        /*0020*/ 	.byte	0x02, 0x4c
        /*0022*/ 	.byte	0x01
	.zero		1


	//----- nvinfo : EIATTR_EXTERNS
	.align		4
        /*0024*/ 	.byte	0x04, 0x0f
        /*0026*/ 	.short	(.L_25 - .L_24)


	//   ....[0]....
	.align		4
.L_24:
        /*0028*/ 	.word	index@(__assertfail)


	//----- nvinfo : EIATTR_MERCURY_ISA_VERSION
	.align		4
.L_25:
        /*002c*/ 	.byte	0x03, 0x5f
        /*002e*/ 	.short	0x0101


	//----- nvinfo : EIATTR_INT_WARP_WIDE_INSTR_OFFSETS
	.align		4
        /*0030*/ 	.byte	0x04, 0x31
        /*0032*/ 	.short	(.L_27 - .L_26)


	//   ....[0]....
.L_26:
        /*0034*/ 	.word	0x00000430


	//   ....[1]....
        /*0038*/ 	.word	0x00000450


	//   ....[2]....
        /*003c*/ 	.word	0x000004d0


	//   ....[3]....
        /*0040*/ 	.word	0x000004e0


	//   ....[4]....
        /*0044*/ 	.word	0x000004f0


	//   ....[5]....
        /*0048*/ 	.word	0x00000510


	//   ....[6]....
        /*004c*/ 	.word	0x00000570


	//   ....[7]....
        /*0050*/ 	.word	0x00000590


	//----- nvinfo : EIATTR_COOP_GROUP_MASK_REGIDS
	.align		4
.L_27:
        /*0054*/ 	.byte	0x04, 0x29
        /*0056*/ 	.short	(.L_29 - .L_28)


	//   ....[0]....
.L_28:
        /*0058*/ 	.word	0xffffffff


	//   ....[1]....
        /*005c*/ 	.word	0xffffffff


	//   ....[2]....
        /*0060*/ 	.word	0xffffffff


	//   ....[3]....
        /*0064*/ 	.word	0xffffffff


	//   ....[4]....
        /*0068*/ 	.word	0xffffffff


	//   ....[5]....
        /*006c*/ 	.word	0xffffffff


	//----- nvinfo : EIATTR_COOP_GROUP_INSTR_OFFSETS
	.align		4
.L_29:
        /*0070*/ 	.byte	0x04, 0x28
        /*0072*/ 	.short	(.L_31 - .L_30)


	//   ....[0]....
.L_30:
        /*0074*/ 	.word	0x00000050


	//   ....[1]....
        /*0078*/ 	.word	0x00000080


	//   ....[2]....
        /*007c*/ 	.word	0x00000180


	//   ....[3]....
        /*0080*/ 	.word	0x00000350


	//   ....[4]....
        /*0084*/ 	.word	0x00000390


	//   ....[5]....
        /*0088*/ 	.word	0x000003d0


	//----- nvinfo : EIATTR_REG_RECONFIG
	.align		4
.L_31:
        /*008c*/ 	.byte	0x01, 0x54
	.zero		2


	//----- nvinfo : EIATTR_SYSCALL_OFFSETS
	.align		4
        /*0090*/ 	.byte	0x04, 0x46
        /*0092*/ 	.short	(.L_33 - .L_32)


	//   ....[0]....
.L_32:
        /*0094*/ 	.word	0x000017c0


	//----- nvinfo : EIATTR_MBARRIER_INSTR_OFFSETS
	.align		4
.L_33:
        /*0098*/ 	.byte	0x04, 0x39
        /*009a*/ 	.short	(.L_35 - .L_34)


	//   ....[0]....
.L_34:
        /*009c*/ 	.word	0x00000300
        /*00a0*/ 	.word	0x000000ff
        /*00a4*/ 	.word	0x00000000
        /*00a8*/ 	.short	0x0100
        /*00aa*/ 	.byte	0x09
	.zero		1


	//   ....[1]....
        /*00ac*/ 	.word	0x00000310
        /*00b0*/ 	.word	0x000000ff
        /*00b4*/ 	.word	0x00000010
        /*00b8*/ 	.short	0x0100
        /*00ba*/ 	.byte	0x09
	.zero		1


	//   ....[2]....
        /*00bc*/ 	.word	0x00000320
        /*00c0*/ 	.word	0x000000ff
        /*00c4*/ 	.word	0x00000008
        /*00c8*/ 	.short	0x0100
        /*00ca*/ 	.byte	0x09
	.zero		1


	//   ....[3]....
        /*00cc*/ 	.word	0x00000330
        /*00d0*/ 	.word	0x000000ff
        /*00d4*/ 	.word	0x00000018
        /*00d8*/ 	.short	0x0100
        /*00da*/ 	.byte	0x09
	.zero		1


	//   ....[4]....
        /*00dc*/ 	.word	0x000005b0
        /*00e0*/ 	.word	0x000000ff
        /*00e4*/ 	.word	0x00000050
        /*00e8*/ 	.short	0x0100
        /*00ea*/ 	.byte	0x09
	.zero		1


	//   ....[5]....
        /*00ec*/ 	.word	0x000005c0
        /*00f0*/ 	.word	0x000000ff
        /*00f4*/ 	.word	0x00000058
        /*00f8*/ 	.short	0x0100
        /*00fa*/ 	.byte	0x09
	.zero		1


	//   ....[6]....
        /*00fc*/ 	.word	0x00000600
        /*0100*/ 	.word	0x000000ff
        /*0104*/ 	.word	0x00000030
        /*0108*/ 	.short	0x0100
        /*010a*/ 	.byte	0x0a
	.zero		1


	//   ....[7]....
        /*010c*/ 	.word	0x00000620
        /*0110*/ 	.word	0x000000ff
        /*0114*/ 	.word	0x00000038
        /*0118*/ 	.short	0x0100
        /*011a*/ 	.byte	0x0a
	.zero		1


	//   ....[8]....
        /*011c*/ 	.word	0x00000630
        /*0120*/ 	.word	0x000000ff
        /*0124*/ 	.word	0x00000040
        /*0128*/ 	.short	0x0100
        /*012a*/ 	.byte	0x0a
	.zero		1


	//   ....[9]....
        /*012c*/ 	.word	0x00000640
        /*0130*/ 	.word	0x000000ff
        /*0134*/ 	.word	0x00000048
        /*0138*/ 	.short	0x0100
        /*013a*/ 	.byte	0x0a
	.zero		1


	//   ....[10]....
        /*013c*/ 	.word	0x00001680
        /*0140*/ 	.word	0x0000003f
        /*0144*/ 	.word	0xfffffff8
        /*0148*/ 	.short	0x010a
        /*014a*/ 	.byte	0x3f
	.zero		1


	//   ....[11]....
        /*014c*/ 	.word	0x00001850
        /*0150*/ 	.word	0x00000003
        /*0154*/ 	.word	0x00000000
        /*0158*/ 	.short	0x010a
        /*015a*/ 	.byte	0x3f
	.zero		1


	//   ....[12]....
        /*015c*/ 	.word	0x00001890
        /*0160*/ 	.word	0x00000003
        /*0164*/ 	.word	0x00000000
        /*0168*/ 	.short	0x010a
        /*016a*/ 	.byte	0x3f
	.zero		1


	//   ....[13]....
        /*016c*/ 	.word	0x000020d0
        /*0170*/ 	.word	0x000000ff
        /*0174*/ 	.word	0x00000000
        /*0178*/ 	.short	0x010a
        /*017a*/ 	.byte	0x04
	.zero		1


	//   ....[14]....
        /*017c*/ 	.word	0x00002110
        /*0180*/ 	.word	0x000000ff
        /*0184*/ 	.word	0x00000000
        /*0188*/ 	.short	0x010a
        /*018a*/ 	.byte	0x04
	.zero		1


	//   ....[15]....
        /*018c*/ 	.word	0x000028c0
        /*0190*/ 	.word	0x000000ff
        /*0194*/ 	.word	0x00000000
        /*0198*/ 	.short	0x0101
        /*019a*/ 	.byte	0x04
	.zero		1


	//   ....[16]....
        /*019c*/ 	.word	0x000029b0
        /*01a0*/ 	.word	0x00000045
        /*01a4*/ 	.word	0x00000000
        /*01a8*/ 	.short	0x0101
        /*01aa*/ 	.byte	0x34
	.zero		1


	//   ....[17]....
        /*01ac*/ 	.word	0x00002a70
        /*01b0*/ 	.word	0x000000ff
        /*01b4*/ 	.word	0x00000000
        /*01b8*/ 	.short	0x0101
        /*01ba*/ 	.byte	0x04
	.zero		1


	//   ....[18]....
        /*01bc*/ 	.word	0x00002ac0
        /*01c0*/ 	.word	0x0000003f
        /*01c4*/ 	.word	0x00000008
        /*01c8*/ 	.short	0x010a
        /*01ca*/ 	.byte	0x3f
	.zero		1


	//   ....[19]....
        /*01cc*/ 	.word	0x00004780
        /*01d0*/ 	.word	0x00000040
        /*01d4*/ 	.word	0x00000000
        /*01d8*/ 	.short	0x0101
        /*01da*/ 	.byte	0x34
	.zero		1


	//   ....[20]....
        /*01dc*/ 	.word	0x00005190
        /*01e0*/ 	.word	0x00000007
        /*01e4*/ 	.word	0x00000010
        /*01e8*/ 	.short	0x010a
        /*01ea*/ 	.byte	0x3f
	.zero		1


	//   ....[21]....
        /*01ec*/ 	.word	0x00005730
        /*01f0*/ 	.word	0x00000003
        /*01f4*/ 	.word	0x00000058
        /*01f8*/ 	.short	0x0101
        /*01fa*/ 	.byte	0x3f
	.zero		1


	//   ....[22]....
        /*01fc*/ 	.word	0x00005ea0
        /*0200*/ 	.word	0x00000007
        /*0204*/ 	.word	0x00000000
        /*0208*/ 	.short	0x010a
        /*020a*/ 	.byte	0x3f
	.zero		1


	//   ....[23]....
        /*020c*/ 	.word	0x00005f20
        /*0210*/ 	.word	0x00000003
        /*0214*/ 	.word	0x00000000
        /*0218*/ 	.short	0x010a
        /*021a*/ 	.byte	0x3f
	.zero		1


	//   ....[24]....
        /*021c*/ 	.word	0x00005f80
        /*0220*/ 	.word	0x0000003f
        /*0224*/ 	.word	0xfffffff8
        /*0228*/ 	.short	0x010a
        /*022a*/ 	.byte	0x3f
	.zero		1


	//   ....[25]....
        /*022c*/ 	.word	0x00005fd0
        /*0230*/ 	.word	0x00000003
        /*0234*/ 	.word	0x00000000
        /*0238*/ 	.short	0x010a
        /*023a*/ 	.byte	0x3f
	.zero		1


	//   ....[26]....
        /*023c*/ 	.word	0x00006030
        /*0240*/ 	.word	0x00000004
        /*0244*/ 	.word	0x00000000
        /*0248*/ 	.short	0x010a
        /*024a*/ 	.byte	0x3f
	.zero		1


	//   ....[27]....
        /*024c*/ 	.word	0x00006080
        /*0250*/ 	.word	0x0000003f
        /*0254*/ 	.word	0x00000008
        /*0258*/ 	.short	0x010a
        /*025a*/ 	.byte	0x3f
	.zero		1


	//   ....[28]....
        /*025c*/ 	.word	0x00006150
        /*0260*/ 	.word	0x00000007
        /*0264*/ 	.word	0x00000010
        /*0268*/ 	.short	0x010a
        /*026a*/ 	.byte	0x3f
	.zero		1


	//   ....[29]....
        /*026c*/ 	.word	0x00006220
        /*0270*/ 	.word	0x00000007
        /*0274*/ 	.word	0x00000000
        /*0278*/ 	.short	0x010a
        /*027a*/ 	.byte	0x3f
	.zero		1


	//----- nvinfo : EIATTR_NUM_MBARRIERS
	.align		4
.L_35:
        /*027c*/ 	.byte	0x03, 0x38
        /*027e*/ 	.short	0x000a


	//----- nvinfo : EIATTR_EXIT_INSTR_OFFSETS
	.align		4
        /*0280*/ 	.byte	0x04, 0x1c
        /*0282*/ 	.short	(.L_37 - .L_36)


	//   ....[0]....
.L_36:
        /*0284*/ 	.word	0x00001200


	//   ....[1]....
        /*0288*/ 	.word	0x00001260


	//   ....[2]....
        /*028c*/ 	.word	0x00004ec0


	//   ....[3]....
        /*0290*/ 	.word	0x00004ef0


	//   ....[4]....
        /*0294*/ 	.word	0x00005f70


	//----- nvinfo : EIATTR_MAX_THREADS
	.align		4
.L_37:
        /*0298*/ 	.byte	0x04, 0x05
        /*029a*/ 	.short	(.L_39 - .L_38)
.L_38:
        /*029c*/ 	.word	0x00000180
        /*02a0*/ 	.word	0x00000001
        /*02a4*/ 	.word	0x00000001


	//----- nvinfo : EIATTR_CRS_STACK_SIZE
	.align		4
.L_39:
        /*02a8*/ 	.byte	0x04, 0x1e
        /*02aa*/ 	.short	(.L_41 - .L_40)
.L_40:
        /*02ac*/ 	.word	0x00000000


	//----- nvinfo : EIATTR_CBANK_PARAM_SIZE
	.align		4
.L_41:
        /*02b0*/ 	.byte	0x03, 0x19
        /*02b2*/ 	.short	0x0470


	//----- nvinfo : EIATTR_PARAM_CBANK
	.align		4
        /*02b4*/ 	.byte	0x04, 0x0a
        /*02b6*/ 	.short	(.L_43 - .L_42)
	.align		4
.L_42:
        /*02b8*/ 	.word	index@(.nv.constant0._ZN7cutlass13device_kernelINS_4gemm6kernel13GemmUniversalIN4cute5tupleIJiiiiEEENS1_10collective13CollectiveMmaINS1_34MainloopSm90TmaGmmaWarpSpecializedILi2ENS5_IJNS4_1CILi1EEESB_SB_EEENS1_32KernelTmaWarpSpecializedPingpongEEENS5_IJNSA_ILi64EEESF_NSA_ILi128EEEEEEfNS5_IJlSB_lEEEfSI_NS4_8TiledMMAINS4_8MMA_AtomIJNS4_4SM904GMMA29MMA_64x64x8_F32TF32TF32_SS_TNILNSM_7ScaleInE1ELSO_1EEEEEENS4_6LayoutISC_NS5_IJNSA_ILi0EEESS_SS_EEEEENS5_IJNS4_10UnderscoreESV_SV_EEEEENS4_13SM90_TMA_LOADENS4_14ComposedLayoutINS4_7SwizzleILi3ELi4ELi3EEENS4_18smem_ptr_flag_bitsILi32EEENSR_INS5_IJNSA_ILi8EEENSA_ILi32EEEEEENS5_IJS15_SB_EEEEEEEvNS4_8identityESY_S19_vS1A_EENS_8epilogue10collective6detail29Sm90TmaWarpSpecializedAdapterINS1D_15DefaultEpilogueIfSI_SI_NS1C_6thread17LinearCombinationIfLi1EffLNS1H_9ScaleType4KindE0ELNS_15FloatRoundStyleE2EfEENS1_15EpilogueDefaultEEEEEvvEEEEvNT_6ParamsE)
        /*02bc*/ 	.short	0x0210
        /*02be*/ 	.short	0x0470


	//----- nvinfo : EIATTR_SW_WAR
	.align		4
.L_43:
        /*02c0*/ 	.byte	0x04, 0x36
        /*02c2*/ 	.short	(.L_45 - .L_44)
.L_44:
        /*02c4*/ 	.word	0x00000008
.L_45:


//--------------------- .nv.callgraph             --------------------------
	.section	.nv.callgraph,"",@"SHT_CUDA_CALLGRAPH"
	.align	4
	.sectionentsize	8
	.align		4
        /*0000*/ 	.word	0x00000000
	.align		4
        /*0004*/ 	.word	0xffffffff
	.align		4
        /*0008*/ 	.word	index@(_ZN7cutlass13device_kernelINS_4gemm6kernel13GemmUniversalIN4cute5tupleIJiiiiEEENS1_10collective13CollectiveMmaINS1_34MainloopSm90TmaGmmaWarpSpecializedILi2ENS5_IJNS4_1CILi1EEESB_SB_EEENS1_32KernelTmaWarpSpecializedPingpongEEENS5_IJNSA_ILi64EEESF_NSA_ILi128EEEEEEfNS5_IJlSB_lEEEfSI_NS4_8TiledMMAINS4_8MMA_AtomIJNS4_4SM904GMMA29MMA_64x64x8_F32TF32TF32_SS_TNILNSM_7ScaleInE1ELSO_1EEEEEENS4_6LayoutISC_NS5_IJNSA_ILi0EEESS_SS_EEEEENS5_IJNS4_10UnderscoreESV_SV_EEEEENS4_13SM90_TMA_LOADENS4_14ComposedLayoutINS4_7SwizzleILi3ELi4ELi3EEENS4_18smem_ptr_flag_bitsILi32EEENSR_INS5_IJNSA_ILi8EEENSA_ILi32EEEEEENS5_IJS15_SB_EEEEEEEvNS4_8identityESY_S19_vS1A_EENS_8epilogue10collective6detail29Sm90TmaWarpSpecializedAdapterINS1D_15DefaultEpilogueIfSI_SI_NS1C_6thread17LinearCombinationIfLi1EffLNS1H_9ScaleType4KindE0ELNS_15FloatRoundStyleE2EfEENS1_15EpilogueDefaultEEEEEvvEEEEvNT_6ParamsE)
	.align		4
        /*000c*/ 	.word	index@(__assertfail)
	.align		4
        /*0010*/ 	.word	0x00000000
	.align		4
        /*0014*/ 	.word	0xfffffffe
	.align		4
        /*0018*/ 	.word	0x00000000
	.align		4
        /*001c*/ 	.word	0xfffffffd
	.align		4
        /*0020*/ 	.word	0x00000000
	.align		4
        /*0024*/ 	.word	0xfffffffc


//--------------------- .nv.constant4             --------------------------
	.section	.nv.constant4,"a",@progbits
	.align	8
	.align		8
.nv.constant4:
        /*0000*/ 	.dword	__assertfail
	.align		8
        /*0008*/ 	.dword	__unnamed_1
	.align		8
        /*0010*/ 	.dword	_ZN40_INTERNAL_910f9db2_4_k_cu_d842c035_161434cuda3std3__45__cpo5beginE
	.align		8
        /*0018*/ 	.dword	_ZN40_INTERNAL_910f9db2_4_k_cu_d842c035_161434cuda3std3__45__cpo3endE
	.align		8
        /*0020*/ 	.dword	_ZN40_INTERNAL_910f9db2_4_k_cu_d842c035_161434cuda3std3__45__cpo6cbeginE
	.align		8
        /*0028*/ 	.dword	_ZN40_INTERNAL_910f9db2_4_k_cu_d842c035_161434cuda3std3__45__cpo4cendE
	.align		8
        /*0030*/ 	.dword	_ZN40_INTERNAL_910f9db2_4_k_cu_d842c035_161434cuda3std3__442_GLOBAL__N__910f9db2_4_k_cu_d842c035_161436ignoreE
	.align		8
        /*0038*/ 	.dword	_ZN40_INTERNAL_910f9db2_4_k_cu_d842c035_161434cuda3std3__419piecewise_constructE
	.align		8
        /*0040*/ 	.dword	_ZN40_INTERNAL_910f9db2_4_k_cu_d842c035_161434cuda3std3__48in_placeE
	.align		8
        /*0048*/ 	.dword	_ZN40_INTERNAL_910f9db2_4_k_cu_d842c035_161434cuda3std6ranges3__45__cpo4swapE
	.align		8
        /*0050*/ 	.dword	_ZN40_INTERNAL_910f9db2_4_k_cu_d842c035_161434cuda3std6ranges3__45__cpo9iter_moveE
	.align		8
        /*0058*/ 	.dword	_ZN40_INTERNAL_910f9db2_4_k_cu_d842c035_161434cute7productE
	.align		8
        /*0060*/ 	.dword	_ZN40_INTERNAL_910f9db2_4_k_cu_d842c035_161434cute1_E
	.align		8
        /*0068*/ 	.dword	$str$22
	.align		8
        /*0070*/ 	.dword	$str$23


//--------------------- .text._ZN7cutlass13device_kernelINS_4gemm6kernel13GemmUniversalIN4cute5tupleIJiiiiEEENS1_10collective13CollectiveMmaINS1_34MainloopSm90TmaGmmaWarpSpecializedILi2ENS5_IJNS4_1CILi1EEESB_SB_EEENS1_32KernelTmaWarpSpecializedPingpongEEENS5_IJNSA_ILi64EEESF_NSA_ILi128EEEEEEfNS5_IJlSB_lEEEfSI_NS4_8TiledMMAINS4_8MMA_AtomIJNS4_4SM904GMMA29MMA_64x64x8_F32TF32TF32_SS_TNILNSM_7ScaleInE1ELSO_1EEEEEENS4_6LayoutISC_NS5_IJNSA_ILi0EEESS_SS_EEEEENS5_IJNS4_10UnderscoreESV_SV_EEEEENS4_13SM90_TMA_LOADENS4_14ComposedLayoutINS4_7SwizzleILi3ELi4ELi3EEENS4_18smem_ptr_flag_bitsILi32EEENSR_INS5_IJNSA_ILi8EEENSA_ILi32EEEEEENS5_IJS15_SB_EEEEEEEvNS4_8identityESY_S19_vS1A_EENS_8epilogue10collective6detail29Sm90TmaWarpSpecializedAdapterINS1D_15DefaultEpilogueIfSI_SI_NS1C_6thread17LinearCombinationIfLi1EffLNS1H_9ScaleType4KindE0ELNS_15FloatRoundStyleE2EfEENS1_15EpilogueDefaultEEEEEvvEEEEvNT_6ParamsE --------------------------
	.section	.text._ZN7cutlass13device_kernelINS_4gemm6kernel13GemmUniversalIN4cute5tupleIJiiiiEEENS1_10collective13CollectiveMmaINS1_34MainloopSm90TmaGmmaWarpSpecializedILi2ENS5_IJNS4_1CILi1EEESB_SB_EEENS1_32KernelTmaWarpSpecializedPingpongEEENS5_IJNSA_ILi64EEESF_NSA_ILi128EEEEEEfNS5_IJlSB_lEEEfSI_NS4_8TiledMMAINS4_8MMA_AtomIJNS4_4SM904GMMA29MMA_64x64x8_F32TF32TF32_SS_TNILNSM_7ScaleInE1ELSO_1EEEEEENS4_6LayoutISC_NS5_IJNSA_ILi0EEESS_SS_EEEEENS5_IJNS4_10UnderscoreESV_SV_EEEEENS4_13SM90_TMA_LOADENS4_14ComposedLayoutINS4_7SwizzleILi3ELi4ELi3EEENS4_18smem_ptr_flag_bitsILi32EEENSR_INS5_IJNSA_ILi8EEENSA_ILi32EEEEEENS5_IJS15_SB_EEEEEEEvNS4_8identityESY_S19_vS1A_EENS_8epilogue10collective6detail29Sm90TmaWarpSpecializedAdapterINS1D_15DefaultEpilogueIfSI_SI_NS1C_6thread17LinearCombinationIfLi1EffLNS1H_9ScaleType4KindE0ELNS_15FloatRoundStyleE2EfEENS1_15EpilogueDefaultEEEEEvvEEEEvNT_6ParamsE,"ax",@progbits
	.align	128
.text._ZN7cutlass13device_kernelINS_4gemm6kernel13GemmUniversalIN4cute5tupleIJiiiiEEENS1_10collective13CollectiveMmaINS1_34MainloopSm90TmaGmmaWarpSpecializedILi2ENS5_IJNS4_1CILi1EEESB_SB_EEENS1_32KernelTmaWarpSpecializedPingpongEEENS5_IJNSA_ILi64EEESF_NSA_ILi128EEEEEEfNS5_IJlSB_lEEEfSI_NS4_8TiledMMAINS4_8MMA_AtomIJNS4_4SM904GMMA29MMA_64x64x8_F32TF32TF32_SS_TNILNSM_7ScaleInE1ELSO_1EEEEEENS4_6LayoutISC_NS5_IJNSA_ILi0EEESS_SS_EEEEENS5_IJNS4_10UnderscoreESV_SV_EEEEENS4_13SM90_TMA_LOADENS4_14ComposedLayoutINS4_7SwizzleILi3ELi4ELi3EEENS4_18smem_ptr_flag_bitsILi32EEENSR_INS5_IJNSA_ILi8EEENSA_ILi32EEEEEENS5_IJS15_SB_EEEEEEEvNS4_8identityESY_S19_vS1A_EENS_8epilogue10collective6detail29Sm90TmaWarpSpecializedAdapterINS1D_15DefaultEpilogueIfSI_SI_NS1C_6thread17LinearCombinationIfLi1EffLNS1H_9ScaleType4KindE0ELNS_15FloatRoundStyleE2EfEENS1_15EpilogueDefaultEEEEEvvEEEEvNT_6ParamsE:
        .type           _ZN7cutlass13device_kernelINS_4gemm6kernel13GemmUniversalIN4cute5tupleIJiiiiEEENS1_10collective13CollectiveMmaINS1_34MainloopSm90TmaGmmaWarpSpecializedILi2ENS5_IJNS4_1CILi1EEESB_SB_EEENS1_32KernelTmaWarpSpecializedPingpongEEENS5_IJNSA_ILi64EEESF_NSA_ILi128EEEEEEfNS5_IJlSB_lEEEfSI_NS4_8TiledMMAINS4_8MMA_AtomIJNS4_4SM904GMMA29MMA_64x64x8_F32TF32TF32_SS_TNILNSM_7ScaleInE1ELSO_1EEEEEENS4_6LayoutISC_NS5_IJNSA_ILi0EEESS_SS_EEEEENS5_IJNS4_10UnderscoreESV_SV_EEEEENS4_13SM90_TMA_LOADENS4_14ComposedLayoutINS4_7SwizzleILi3ELi4ELi3EEENS4_18smem_ptr_flag_bitsILi32EEENSR_INS5_IJNSA_ILi8EEENSA_ILi32EEEEEENS5_IJS15_SB_EEEEEEEvNS4_8identityESY_S19_vS1A_EENS_8epilogue10collective6detail29Sm90TmaWarpSpecializedAdapterINS1D_15DefaultEpilogueIfSI_SI_NS1C_6thread17LinearCombinationIfLi1EffLNS1H_9ScaleType4KindE0ELNS_15FloatRoundStyleE2EfEENS1_15EpilogueDefaultEEEEEvvEEEEvNT_6ParamsE,@function
        .size           _ZN7cutlass13device_kernelINS_4gemm6kernel13GemmUniversalIN4cute5tupleIJiiiiEEENS1_10collective13CollectiveMmaINS1_34MainloopSm90TmaGmmaWarpSpecializedILi2ENS5_IJNS4_1CILi1EEESB_SB_EEENS1_32KernelTmaWarpSpecializedPingpongEEENS5_IJNSA_ILi64EEESF_NSA_ILi128EEEEEEfNS5_IJlSB_lEEEfSI_NS4_8TiledMMAINS4_8MMA_AtomIJNS4_4SM904GMMA29MMA_64x64x8_F32TF32TF32_SS_TNILNSM_7ScaleInE1ELSO_1EEEEEENS4_6LayoutISC_NS5_IJNSA_ILi0EEESS_SS_EEEEENS5_IJNS4_10UnderscoreESV_SV_EEEEENS4_13SM90_TMA_LOADENS4_14ComposedLayoutINS4_7SwizzleILi3ELi4ELi3EEENS4_18smem_ptr_flag_bitsILi32EEENSR_INS5_IJNSA_ILi8EEENSA_ILi32EEEEEENS5_IJS15_SB_EEEEEEEvNS4_8identityESY_S19_vS1A_EENS_8epilogue10collective6detail29Sm90TmaWarpSpecializedAdapterINS1D_15DefaultEpilogueIfSI_SI_NS1C_6thread17LinearCombinationIfLi1EffLNS1H_9ScaleType4KindE0ELNS_15FloatRoundStyleE2EfEENS1_15EpilogueDefaultEEEEEvvEEEEvNT_6ParamsE,(.L_x_128 - _ZN7cutlass13device_kernelINS_4gemm6kernel13GemmUniversalIN4cute5tupleIJiiiiEEENS1_10collective13CollectiveMmaINS1_34MainloopSm90TmaGmmaWarpSpecializedILi2ENS5_IJNS4_1CILi1EEESB_SB_EEENS1_32KernelTmaWarpSpecializedPingpongEEENS5_IJNSA_ILi64EEESF_NSA_ILi128EEEEEEfNS5_IJlSB_lEEEfSI_NS4_8TiledMMAINS4_8MMA_AtomIJNS4_4SM904GMMA29MMA_64x64x8_F32TF32TF32_SS_TNILNSM_7ScaleInE1ELSO_1EEEEEENS4_6LayoutISC_NS5_IJNSA_ILi0EEESS_SS_EEEEENS5_IJNS4_10UnderscoreESV_SV_EEEEENS4_13SM90_TMA_LOADENS4_14ComposedLayoutINS4_7SwizzleILi3ELi4ELi3EEENS4_18smem_ptr_flag_bitsILi32EEENSR_INS5_IJNSA_ILi8EEENSA_ILi32EEEEEENS5_IJS15_SB_EEEEEEEvNS4_8identityESY_S19_vS1A_EENS_8epilogue10collective6detail29Sm90TmaWarpSpecializedAdapterINS1D_15DefaultEpilogueIfSI_SI_NS1C_6thread17LinearCombinationIfLi1EffLNS1H_9ScaleType4KindE0ELNS_15FloatRoundStyleE2EfEENS1_15EpilogueDefaultEEEEEvvEEEEvNT_6ParamsE)
        .other          _ZN7cutlass13device_kernelINS_4gemm6kernel13GemmUniversalIN4cute5tupleIJiiiiEEENS1_10collective13CollectiveMmaINS1_34MainloopSm90TmaGmmaWarpSpecializedILi2ENS5_IJNS4_1CILi1EEESB_SB_EEENS1_32KernelTmaWarpSpecializedPingpongEEENS5_IJNSA_ILi64EEESF_NSA_ILi128EEEEEEfNS5_IJlSB_lEEEfSI_NS4_8TiledMMAINS4_8MMA_AtomIJNS4_4SM904GMMA29MMA_64x64x8_F32TF32TF32_SS_TNILNSM_7ScaleInE1ELSO_1EEEEEENS4_6LayoutISC_NS5_IJNSA_ILi0EEESS_SS_EEEEENS5_IJNS4_10UnderscoreESV_SV_EEEEENS4_13SM90_TMA_LOADENS4_14ComposedLayoutINS4_7SwizzleILi3ELi4ELi3EEENS4_18smem_ptr_flag_bitsILi32EEENSR_INS5_IJNSA_ILi8EEENSA_ILi32EEEEEENS5_IJS15_SB_EEEEEEEvNS4_8identityESY_S19_vS1A_EENS_8epilogue10collective6detail29Sm90TmaWarpSpecializedAdapterINS1D_15DefaultEpilogueIfSI_SI_NS1C_6thread17LinearCombinationIfLi1EffLNS1H_9ScaleType4KindE0ELNS_15FloatRoundStyleE2EfEENS1_15EpilogueDefaultEEEEEvvEEEEvNT_6ParamsE,@"STO_CUDA_ENTRY STV_DEFAULT"
_ZN7cutlass13device_kernelINS_4gemm6kernel13GemmUniversalIN4cute5tupleIJiiiiEEENS1_10collective13CollectiveMmaINS1_34MainloopSm90TmaGmmaWarpSpecializedILi2ENS5_IJNS4_1CILi1EEESB_SB_EEENS1_32KernelTmaWarpSpecializedPingpongEEENS5_IJNSA_ILi64EEESF_NSA_ILi128EEEEEEfNS5_IJlSB_lEEEfSI_NS4_8TiledMMAINS4_8MMA_AtomIJNS4_4SM904GMMA29MMA_64x64x8_F32TF32TF32_SS_TNILNSM_7ScaleInE1ELSO_1EEEEEENS4_6LayoutISC_NS5_IJNSA_ILi0EEESS_SS_EEEEENS5_IJNS4_10UnderscoreESV_SV_EEEEENS4_13SM90_TMA_LOADENS4_14ComposedLayoutINS4_7SwizzleILi3ELi4ELi3EEENS4_18smem_ptr_flag_bitsILi32EEENSR_INS5_IJNSA_ILi8EEENSA_ILi32EEEEEENS5_IJS15_SB_EEEEEEEvNS4_8identityESY_S19_vS1A_EENS_8epilogue10collective6detail29Sm90TmaWarpSpecializedAdapterINS1D_15DefaultEpilogueIfSI_SI_NS1C_6thread17LinearCombinationIfLi1EffLNS1H_9ScaleType4KindE0ELNS_15FloatRoundStyleE2EfEENS1_15EpilogueDefaultEEEEEvvEEEEvNT_6ParamsE:
[----:B------:R-:W0:Y:S01]  /*0000*/  LDC R1, c[0x0][0x28] ;  /* 0x00000a00ff017b82 */ /* 0x000e220000000800 */
[----:B------:R-:W1:Y:S01]  /*0010*/  S2R R4, SR_TID.X ;  /* 0x0000000000047919 */ /* 0x000e620000002100 */
[----:B------:R-:W-:Y:S01]  /*0020*/  ELECT P0, URZ, PT ;  /* 0x00000000003f782f */ /* 0x000fe20003800000 */
[----:B------:R-:W-:Y:S01]  /*0030*/  BSSY B0, `(.L_x_0) ;  /* 0x0000014000007945 */ /* 0x000fe20003800000 */
[----:B-1----:R-:W-:-:S05]  /*0040*/  SHF.R.U32.HI R0, RZ, 0x5, R4 ;  /* 0x00000005ff007819 */ /* 0x002fca0000011604 */
[----:B------:R-:W1:Y:S02]  /*0050*/  SHFL.IDX PT, R2, R0, RZ, 0x1f ;  /* 0x00001fff00027589 */ /* 0x000e6400000e0000 */
[----:B-1----:R-:W-:Y:S02]  /*0060*/  R2UR UR8, R2 ;  /* 0x00000000020872ca */ /* 0x002fe400000e0000 */
[----:B------:R-:W-:-:S05]  /*0070*/  SHF.R.U32.HI R2, RZ, 0x7, R4 ;  /* 0x00000007ff027819 */ /* 0x000fca0000011604 */
[----:B------:R1:W2:Y:S06]  /*0080*/  SHFL.IDX PT, R3, R2, RZ, 0x1f ;  /* 0x00001fff02037589 */ /* 0x0002ac00000e0000 */
[----:B------:R-:W-:Y:S02]  /*0090*/  USHF.R.S32.HI UR4, URZ, 0x1f, UR8 ;  /* 0x0000001f3f047899 */ /* 0x000fe40008011408 */
[----:B------:R-:W-:Y:S02]  /*00a0*/  ISETP.NE.OR P0, PT, RZ, UR8, !P0 ;  /* 0x00000008ff007c0c */ /* 0x000fe4000c705670 */
[----:B------:R-:W-:-:S04]  /*00b0*/  ULEA.HI UR4, UR4, UR8, URZ, 0x2 ;  /* 0x0000000804047291 */ /* 0x000fc8000f8f103f */
[----:B------:R-:W-:-:S04]  /*00c0*/  ULOP3.LUT UR4, UR4, 0xfffffffc, URZ, 0xc0, !UPT ;  /* 0xfffffffc04047892 */ /* 0x000fc8000f8ec03f */
[----:B------:R-:W-:-:S03]  /*00d0*/  UIADD3 UR8, UR8, -UR4, URZ ;  /* 0x8000000408087290 */ /* 0x000fc6000fffe03f */
[----:B01----:R-:W-:Y:S09]  /*00e0*/  @P0 BRA `(.L_x_1) ;  /* 0x0000000000200947 */ /* 0x003ff20003800000 */
[----:B------:R-:W-:Y:S02]  /*00f0*/  ULDC.64 UR4, c[0x0][0x198] ;  /* 0x0000660000047ab9 */ /* 0x000fe40000000a00 */
[----:B------:R-:W-:Y:S02]  /*0100*/  UIADD3 UR6, UP0, UR4, 0xf0, URZ ;  /* 0x000000f004067890 */ /* 0x000fe4000ff1e03f */
[----:B------:R-:W-:Y:S02]  /*0110*/  UIADD3 UR4, UP1, UR4, 0x1f0, URZ ;  /* 0x000001f004047890 */ /* 0x000fe4000ff3e03f */
[----:B------:R-:W-:Y:S02]  /*0120*/  UIADD3.X UR7, URZ, UR5, URZ, UP0, !UPT ;  /* 0x000000053f077290 */ /* 0x000fe400087fe43f */
[----:B------:R-:W-:-:S07]  /*0130*/  UIADD3.X UR5, URZ, UR5, URZ, UP1, !UPT ;  /* 0x000000053f057290 */ /* 0x000fce0008ffe43f */
[----:B------:R0:W-:Y:S02]  /*0140*/  UTMACCTL.PF [UR6] ;  /* 0x00000000060079b9 */ /* 0x0001e40008040000 */
[----:B------:R0:W-:Y:S02]  /*0150*/  UTMACCTL.PF [UR4] ;  /* 0x00000000040079b9 */ /* 0x0001e40008040000 */
[----:B0-----:R-:W-:Y:S01]  /*0160*/  NOP ;  /* 0x0000000000007918 */ /* 0x001fe20000000000 */
.L_x_1:
[----:B------:R-:W-:Y:S05]  /*0170*/  BSYNC B0 ;  /* 0x0000000000007941 */ /* 0x000fea0003800000 */
.L_x_0:
[----:B------:R-:W0:Y:S01]  /*0180*/  SHFL.IDX PT, R5, R0, RZ, 0x1f ;  /* 0x00001fff00057589 */ /* 0x000e2200000e0000 */
[----:B--2---:R-:W-:Y:S01]  /*0190*/  R2UR UR15, R3 ;  /* 0x00000000030f72ca */ /* 0x004fe200000e0000 */
[----:B------:R-:W-:-:S04]  /*01a0*/  UISETP.NE.AND UP0, UPT, UR8, 0x3, UPT ;  /* 0x000000030800788c */ /* 0x000fc8000bf05270 */
[----:B------:R-:W-:-:S08]  /*01b0*/  UISETP.EQ.OR UP0, UPT, UR8, URZ, !UP0 ;  /* 0x0000003f0800728c */ /* 0x000fd0000c702670 */
[----:B------:R-:W-:Y:S02]  /*01c0*/  UIADD3 UR18, UR15, -0x1, URZ ;  /* 0xffffffff0f127890 */ /* 0x000fe4000fffe03f */
[----:B------:R-:W-:Y:S02]  /*01d0*/  UISETP.EQ.AND UP0, UPT, UR15, URZ, UP0 ;  /* 0x0000003f0f00728c */ /* 0x000fe40008702270 */
[----:B------:R-:W-:Y:S02]  /*01e0*/  UISETP.GE.U32.AND UP1, UPT, UR18, 0x2, UPT ;  /* 0x000000021200788c */ /* 0x000fe4000bf26070 */
[----:B------:R-:W-:Y:S01]  /*01f0*/  USEL UR39, URZ, 0x1, !UP0 ;  /* 0x000000013f277887 */ /* 0x000fe2000c000000 */
[----:B0-----:R-:W-:-:S03]  /*0200*/  ISETP.NE.AND P0, PT, R5, RZ, PT ;  /* 0x000000ff0500720c */ /* 0x001fc60003f05270 */
[----:B------:R-:W-:-:S10]  /*0210*/  USEL UR39, UR39, 0x2, UP1 ;  /* 0x0000000227277887 */ /* 0x000fd40008800000 */
[----:B------:R-:W-:Y:S05]  /*0220*/  @P0 BRA `(.L_x_2) ;  /* 0x0000000000480947 */ /* 0x000fea0003800000 */
[----:B------:R-:W0:Y:S01]  /*0230*/  S2UR UR9, SR_CgaCtaId ;  /* 0x00000000000979c3 */ /* 0x000e220000008800 */
[----:B------:R-:W-:Y:S01]  /*0240*/  UMOV UR4, 0x400 ;  /* 0x0000040000047882 */ /* 0x000fe20000000000 */
[----:B------:R-:W-:Y:S01]  /*0250*/  UMOV UR5, 0x1 ;  /* 0x0000000100057882 */ /* 0x000fe20000000000 */
[----:B------:R-:W-:Y:S01]  /*0260*/  UMOV UR6, 0x80 ;  /* 0x0000008000067882 */ /* 0x000fe20000000000 */
[----:B------:R-:W-:Y:S01]  /*0270*/  ELECT P0, URZ, PT ;  /* 0x00000000003f782f */ /* 0x000fe20003800000 */
[----:B------:R-:W-:-:S04]  /*0280*/  UIADD3 UR6, -UR6, 0x100000, URZ ;  /* 0x0010000006067890 */ /* 0x000fc8000fffe13f */
[----:B------:R-:W-:Y:S02]  /*0290*/  USHF.L.U32 UR7, UR6, 0xb, URZ ;  /* 0x0000000b06077899 */ /* 0x000fe4000800063f */
[----:B------:R-:W-:Y:S02]  /*02a0*/  USHF.L.U32 UR6, UR6, 0x1, URZ ;  /* 0x0000000106067899 */ /* 0x000fe4000800063f */
[----:B0-----:R-:W-:Y:S02]  /*02b0*/  ULEA UR9, UR9, UR4, 0x18 ;  /* 0x0000000409097291 */ /* 0x001fe4000f8ec03f */
[----:B------:R-:W-:-:S04]  /*02c0*/  UIADD3 UR4, -UR5, 0x100000, URZ ;  /* 0x0010000005047890 */ /* 0x000fc8000fffe13f */
[----:B------:R-:W-:Y:S02]  /*02d0*/  USHF.L.U32 UR5, UR4, 0xb, URZ ;  /* 0x0000000b04057899 */ /* 0x000fe4000800063f */
[----:B------:R-:W-:Y:S01]  /*02e0*/  USHF.L.U32 UR4, UR4, 0x1, URZ ;  /* 0x0000000104047899 */ /* 0x000fe2000800063f */
[----:B------:R-:W0:Y:S11]  /*02f0*/  FENCE.VIEW.ASYNC.S ;  /* 0x00000000000073c6 */ /* 0x000e360000000000 */
[----:B0-----:R0:W1:Y:S01]  /*0300*/  SYNCS.EXCH.64 URZ, [UR9], UR4 ;  /* 0x00000004093f75b2 */ /* 0x0010620008000100 */
[----:B------:R0:W2:Y:S01]  /*0310*/  SYNCS.EXCH.64 URZ, [UR9+0x10], UR6 ;  /* 0x00001006093f75b2 */ /* 0x0000a20008000100 */
[----:B------:R0:W3:Y:S01]  /*0320*/  SYNCS.EXCH.64 URZ, [UR9+0x8], UR4 ;  /* 0x00000804093f75b2 */ /* 0x0000e20008000100 */
[----:B------:R0:W4:Y:S01]  /*0330*/  SYNCS.EXCH.64 URZ, [UR9+0x18], UR6 ;  /* 0x00001806093f75b2 */ /* 0x0001220008000100 */
[----:B------:R-:W-:Y:S01]  /*0340*/  NOP ;  /* 0x0000000000007918 */ /* 0x000fe20000000000 */
.L_x_2:
[----:B------:R-:W5:Y:S01]  /*0350*/  SHFL.IDX PT, R5, R0, RZ, 0x1f ;  /* 0x00001fff00057589 */ /* 0x000f6200000e0000 */
[----:B------:R-:W-:Y:S01]  /*0360*/  ELECT P0, URZ, PT ;  /* 0x00000000003f782f */ /* 0x000fe20003800000 */
[----:B------:R-:W-:Y:S01]  /*0370*/  NOP ;  /* 0x0000000000007918 */ /* 0x000fe20000000000 */
[----:B------:R-:W-:Y:S01]  /*0380*/  ELECT P1, URZ, PT ;  /* 0x00000000003f782f */ /* 0x000fe20003820000 */
[----:B------:R-:W1:Y:S01]  /*0390*/  SHFL.IDX PT, R3, R0, RZ, 0x1f ;  /* 0x00001fff00037589 */ /* 0x000e6200000e0000 */
[----:B0-----:R-:W-:Y:S01]  /*03a0*/  UMOV UR4, 0x20 ;  /* 0x0000002000047882 */ /* 0x001fe20000000000 */
[----:B------:R-:W-:Y:S01]  /*03b0*/  UMOV UR12, 0x80 ;  /* 0x00000080000c7882 */ /* 0x000fe20000000000 */
[----:B------:R-:W-:Y:S01]  /*03c0*/  NOP ;  /* 0x0000000000007918 */ /* 0x000fe20000000000 */
[----:B------:R0:W0:Y:S01]  /*03d0*/  SHFL.IDX PT, R63, R2, RZ, 0x1f ;  /* 0x00001fff023f7589 */ /* 0x00002200000e0000 */
[----:B------:R-:W-:Y:S01]  /*03e0*/  ULDC.64 UR56, c[0x0][0x208] ;  /* 0x0000820000387ab9 */ /* 0x000fe20000000a00 */
[----:B-----5:R-:W-:-:S02]  /*03f0*/  ISETP.NE.OR P0, PT, R5, RZ, !P0 ;  /* 0x000000ff0500720c */ /* 0x020fc40004705670 */
[----:B-1----:R-:W-:Y:S02]  /*0400*/  ISETP.NE.OR P1, PT, R3, RZ, !P1 ;  /* 0x000000ff0300720c */ /* 0x002fe40004f25670 */
[----:B------:R-:W-:-:S04]  /*0410*/  SHF.R.S32.HI R3, RZ, 0x1f, R4 ;  /* 0x0000001fff037819 */ /* 0x000fc80000011404 */
[----:B------:R-:W-:-:S05]  /*0420*/  LEA.HI R3, R3, R4, RZ, 0x7 ;  /* 0x0000000403037211 */ /* 0x000fca00078f38ff */
[----:B------:R-:W-:Y:S01]  /*0430*/  VOTEU.ALL UP0, P0 ;  /* 0x00000000003f7886 */ /* 0x000fe20000000000 */
[----:B------:R-:W-:Y:S01]  /*0440*/  LOP3.LUT R3, R3, 0xffffff80, RZ, 0xc0, !PT ;  /* 0xffffff8003037812 */ /* 0x000fe200078ec0ff */
[----:B------:R-:W-:-:S03]  /*0450*/  VOTEU.ALL UP1, P1 ;  /* 0x00000000003f7886 */ /* 0x000fc60000820000 */
[----:B------:R-:W1:Y:S01]  /*0460*/  @!UP0 S2UR UR7, SR_CgaCtaId ;  /* 0x00000000000789c3 */ /* 0x000e620000008800 */
[----:B------:R-:W-:Y:S01]  /*0470*/  @!UP0 UMOV UR6, 0x400 ;  /* 0x0000040000068882 */ /* 0x000fe20000000000 */
[----:B------:R-:W-:-:S04]  /*0480*/  @!UP0 UIADD3 UR4, -UR4, 0x100000, URZ ;  /* 0x0010000004048890 */ /* 0x000fc8000fffe13f */
[----:B------:R-:W-:Y:S02]  /*0490*/  @!UP0 USHF.L.U32 UR5, UR4, 0xb, URZ ;  /* 0x0000000b04058899 */ /* 0x000fe4000800063f */
[----:B------:R-:W-:Y:S01]  /*04a0*/  @!UP0 USHF.L.U32 UR4, UR4, 0x1, URZ ;  /* 0x0000000104048899 */ /* 0x000fe2000800063f */
[----:B------:R-:W-:Y:S01]  /*04b0*/  IMAD.IADD R3, R4, 0x1, -R3 ;  /* 0x0000000104037824 */ /* 0x000fe200078e0a03 */
[----:B------:R-:W-:Y:S01]  /*04c0*/  @!UP1 UMOV UR10, 0x400 ;  /* 0x00000400000a9882 */ /* 0x000fe20000000000 */
[----:B------:R-:W-:Y:S01]  /*04d0*/  VOTEU.ALL UP2, P1 ;  /* 0x00000000003f7886 */ /* 0x000fe20000840000 */
[----:B------:R-:W-:Y:S01]  /*04e0*/  VOTEU.ALL UP3, P1 ;  /* 0x00000000003f7886 */ /* 0x000fe20000860000 */
[----:B------:R-:W-:Y:S01]  /*04f0*/  VOTEU.ALL UP4, P1 ;  /* 0x00000000003f7886 */ /* 0x000fe20000880000 */
[----:B------:R-:W5:Y:S01]  /*0500*/  @!UP1 S2UR UR11, SR_CgaCtaId ;  /* 0x00000000000b99c3 */ /* 0x000f620000008800 */
[----:B------:R-:W-:Y:S01]  /*0510*/  VOTEU.ALL UP5, P1 ;  /* 0x00000000003f7886 */ /* 0x000fe200008a0000 */
[----:B------:R-:W-:Y:S01]  /*0520*/  ISETP.NE.AND P1, PT, RZ, UR15, PT ;  /* 0x0000000fff007c0c */ /* 0x000fe2000bf25270 */
[----:B-1----:R-:W-:-:S02]  /*0530*/  @!UP0 ULEA UR9, UR7, UR6, 0x18 ;  /* 0x0000000607098291 */ /* 0x002fc4000f8ec03f */
[----:B------:R-:W-:-:S04]  /*0540*/  @!UP1 UIADD3 UR6, -UR12, 0x100000, URZ ;  /* 0x001000000c069890 */ /* 0x000fc8000fffe13f */
[----:B------:R-:W-:Y:S02]  /*0550*/  @!UP1 USHF.L.U32 UR7, UR6, 0xb, URZ ;  /* 0x0000000b06079899 */ /* 0x000fe4000800063f */
[----:B------:R-:W-:Y:S01]  /*0560*/  @!UP1 USHF.L.U32 UR6, UR6, 0x1, URZ ;  /* 0x0000000106069899 */ /* 0x000fe2000800063f */
[----:B------:R-:W-:Y:S01]  /*0570*/  VOTEU.ALL UP0, P0 ;  /* 0x00000000003f7886 */ /* 0x000fe20000000000 */
[----:B-----5:R-:W-:Y:S01]  /*0580*/  @!UP1 ULEA UR10, UR11, UR10, 0x18 ;  /* 0x0000000a0b0a9291 */ /* 0x020fe2000f8ec03f */
[----:B------:R-:W-:Y:S01]  /*0590*/  VOTEU.ALL UP1, P0 ;  /* 0x00000000003f7886 */ /* 0x000fe20000020000 */
[----:B------:R-:W1:Y:S02]  /*05a0*/  FENCE.VIEW.ASYNC.S ;  /* 0x00000000000073c6 */ /* 0x000e640000000000 */
[----:B-1----:R-:W2:Y:S02]  /*05b0*/  @!UP0 SYNCS.EXCH.64 URZ, [UR9+0x50], UR4 ;  /* 0x00005004093f85b2 */ /* 0x002ea40008000100 */
[----:B------:R1:W2:Y:S01]  /*05c0*/  @!UP1 SYNCS.EXCH.64 URZ, [UR9+0x58], UR4 ;  /* 0x00005804093f95b2 */ /* 0x0002a20008000100 */
[----:B------:R-:W-:Y:S01]  /*05d0*/  NOP ;  /* 0x0000000000007918 */ /* 0x000fe20000000000 */
[----:B-1----:R-:W-:-:S02]  /*05e0*/  ULDC.64 UR4, c[0x0][0x598] ;  /* 0x0001660000047ab9 */ /* 0x002fc40000000a00 */
[----:B------:R-:W-:Y:S02]  /*05f0*/  ISETP.NE.U32.AND P0, PT, RZ, UR4, PT ;  /* 0x00000004ff007c0c */ /* 0x000fe4000bf05070 */
[----:B------:R1:W2:Y:S02]  /*0600*/  @!UP2 SYNCS.EXCH.64 URZ, [UR10+0x30], UR6 ;  /* 0x000030060a3fa5b2 */ /* 0x0002a40008000100 */
[----:B------:R-:W-:Y:S01]  /*0610*/  ISETP.NE.AND.EX P0, PT, RZ, UR5, PT, P0 ;  /* 0x00000005ff007c0c */ /* 0x000fe2000bf05300 */
[----:B------:R1:W2:Y:S01]  /*0620*/  @!UP3 SYNCS.EXCH.64 URZ, [UR10+0x38], UR6 ;  /* 0x000038060a3fb5b2 */ /* 0x0002a20008000100 */
[----:B------:R1:W2:Y:S01]  /*0630*/  @!UP4 SYNCS.EXCH.64 URZ, [UR10+0x40], UR6 ;  /* 0x000040060a3fc5b2 */ /* 0x0002a20008000100 */
[----:B------:R1:W2:Y:S01]  /*0640*/  @!UP5 SYNCS.EXCH.64 URZ, [UR10+0x48], UR6 ;  /* 0x000048060a3fd5b2 */ /* 0x0002a20008000100 */
[----:B------:R-:W-:Y:S01]  /*0650*/  NOP ;  /* 0x0000000000007918 */ /* 0x000fe20000000000 */
[----:B--234-:R-:W-:Y:S08]  /*0660*/  BAR.SYNC.DEFER_BLOCKING 0x0 ;  /* 0x0000000000007b1d */ /* 0x01cff00000010000 */
[----:B01----:R-:W-:Y:S05]  /*0670*/  @!P0 BRA `(.L_x_3) ;  /* 0x00000000001c8947 */ /* 0x003fea0003800000 */
[----:B------:R-:W0:Y:S02]  /*0680*/  LDC.64 R6, c[0x0][0x598] ;  /* 0x00016600ff067b82 */ /* 0x000e240000000a00 */
[----:B0-----:R-:W2:Y:S02]  /*0690*/  LDG.E.64 R6, desc[UR56][R6.64] ;  /* 0x0000003806067981 */ /* 0x001ea4000c1e1b00 */
[----:B--2---:R-:W-:-:S04]  /*06a0*/  ISETP.NE.U32.AND P0, PT, R6, RZ, PT ;  /* 0x000000ff0600720c */ /* 0x004fc80003f05070 */
[----:B------:R-:W-:-:S13]  /*06b0*/  ISETP.NE.AND.EX P0, PT, R7, RZ, PT, P0 ;  /* 0x000000ff0700720c */ /* 0x000fda0003f05300 */
[----:B------:R-:W-:Y:S05]  /*06c0*/  @!P0 BRA `(.L_x_3) ;  /* 0x0000000000088947 */ /* 0x000fea0003800000 */
[----:B------:R1:W5:Y:S01]  /*06d0*/  LD.E R22, desc[UR56][R6.64] ;  /* 0x0000003806167980 */ /* 0x000362000c101900 */
[----:B------:R-:W-:Y:S05]  /*06e0*/  BRA `(.L_x_4) ;  /* 0x0000000000247947 */ /* 0x000fea0003800000 */
.L_x_3:
[----:B------:R-:W-:Y:S02]  /*06f0*/  ULDC.64 UR4, c[0x0][0x588] ;  /* 0x0001620000047ab9 */ /* 0x000fe40000000a00 */
[----:B------:R-:W-:-:S04]  /*0700*/  ISETP.NE.U32.AND P0, PT, RZ, UR4, PT ;  /* 0x00000004ff007c0c */ /* 0x000fc8000bf05070 */
[----:B------:R-:W-:-:S13]  /*0710*/  ISETP.NE.AND.EX P0, PT, RZ, UR5, PT, P0 ;  /* 0x00000005ff007c0c */ /* 0x000fda000bf05300 */
[----:B------:R-:W-:Y:S05]  /*0720*/  @!P0 BRA `(.L_x_5) ;  /* 0x00000000000c8947 */ /* 0x000fea0003800000 */
[----:B------:R-:W0:Y:S02]  /*0730*/  LDC.64 R22, c[0x0][0x588] ;  /* 0x00016200ff167b82 */ /* 0x000e240000000a00 */
[----:B0-----:R0:W5:Y:S01]  /*0740*/  LDG.E R22, desc[UR56][R22.64] ;  /* 0x0000003816167981 */ /* 0x001162000c1e1900 */
[----:B------:R-:W-:Y:S05]  /*0750*/  BRA `(.L_x_4) ;  /* 0x0000000000087947 */ /* 0x000fea0003800000 */
.L_x_5:
[----:B------:R-:W-:Y:S02]  /*0760*/  ULDC UR4, c[0x0][0x580] ;  /* 0x0001600000047ab9 */ /* 0x000fe40000000800 */
[----:B------:R-:W-:-:S07]  /*0770*/  IMAD.U32 R22, RZ, RZ, UR4 ;  /* 0x00000004ff167e24 */ /* 0x000fce000f8e00ff */
.L_x_4:
[----:B------:R-:W-:Y:S02]  /*0780*/  ULDC.64 UR4, c[0x0][0x5a0] ;  /* 0x0001680000047ab9 */ /* 0x000fe40000000a00 */
[----:B------:R-:W-:-:S04]  /*0790*/  ISETP.NE.U32.AND P0, PT, RZ, UR4, PT ;  /* 0x00000004ff007c0c */ /* 0x000fc8000bf05070 */
[----:B------:R-:W-:-:S13]  /*07a0*/  ISETP.NE.AND.EX P0, PT, RZ, UR5, PT, P0 ;  /* 0x00000005ff007c0c */ /* 0x000fda000bf05300 */
[----:B------:R-:W-:Y:S05]  /*07b0*/  @!P0 BRA `(.L_x_6) ;  /* 0x00000000001c8947 */ /* 0x000fea0003800000 */
[----:B-1----:R-:W1:Y:S02]  /*07c0*/  LDC.64 R6, c[0x0][0x5a0] ;  /* 0x00016800ff067b82 */ /* 0x002e640000000a00 */
[----:B-1----:R-:W2:Y:S02]  /*07d0*/  LDG.E.64 R6, desc[UR56][R6.64] ;  /* 0x0000003806067981 */ /* 0x002ea4000c1e1b00 */
[----:B--2---:R-:W-:-:S04]  /*07e0*/  ISETP.NE.U32.AND P0, PT, R6, RZ, PT ;  /* 0x000000ff0600720c */ /* 0x004fc80003f05070 */
[----:B------:R-:W-:-:S13]  /*07f0*/  ISETP.NE.AND.EX P0, PT, R7, RZ, PT, P0 ;  /* 0x000000ff0700720c */ /* 0x000fda0003f05300 */
[----:B------:R-:W-:Y:S05]  /*0800*/  @!P0 BRA `(.L_x_6) ;  /* 0x0000000000088947 */ /* 0x000fea0003800000 */
[----:B0-----:R2:W5:Y:S01]  /*0810*/  LD.E R23, desc[UR56][R6.64] ;  /* 0x0000003806177980 */ /* 0x001562000c101900 */
[----:B------:R-:W-:Y:S05]  /*0820*/  BRA `(.L_x_7) ;  /* 0x0000000000247947 */ /* 0x000fea0003800000 */
.L_x_6:
[----:B------:R-:W-:Y:S02]  /*0830*/  ULDC.64 UR4, c[0x0][0x590] ;  /* 0x0001640000047ab9 */ /* 0x000fe40000000a00 */
[----:B------:R-:W-:-:S04]  /*0840*/  ISETP.NE.U32.AND P0, PT, RZ, UR4, PT ;  /* 0x00000004ff007c0c */ /* 0x000fc8000bf05070 */
[----:B------:R-:W-:-:S13]  /*0850*/  ISETP.NE.AND.EX P0, PT, RZ, UR5, PT, P0 ;  /* 0x00000005ff007c0c */ /* 0x000fda000bf05300 */
[----:B------:R-:W-:Y:S05]  /*0860*/  @!P0 BRA `(.L_x_8) ;  /* 0x00000000000c8947 */ /* 0x000fea0003800000 */
[----:B-1----:R-:W0:Y:S02]  /*0870*/  LDC.64 R6, c[0x0][0x590] ;  /* 0x00016400ff067b82 */ /* 0x002e240000000a00 */
[----:B0-----:R0:W5:Y:S01]  /*0880*/  LDG.E R23, desc[UR56][R6.64] ;  /* 0x0000003806177981 */ /* 0x001162000c1e1900 */
[----:B------:R-:W-:Y:S05]  /*0890*/  BRA `(.L_x_7) ;  /* 0x0000000000087947 */ /* 0x000fea0003800000 */
.L_x_8:
[----:B------:R-:W-:Y:S02]  /*08a0*/  ULDC UR4, c[0x0][0x584] ;  /* 0x0001610000047ab9 */ /* 0x000fe40000000800 */
[----:B0-----:R-:W-:-:S07]  /*08b0*/  IMAD.U32 R23, RZ, RZ, UR4 ;  /* 0x00000004ff177e24 */ /* 0x001fce000f8e00ff */
.L_x_7:
[----:B------:R-:W3:Y:S01]  /*08c0*/  S2UR UR10, SR_CTAID.Y ;  /* 0x00000000000a79c3 */ /* 0x000ee20000002600 */
[----:B------:R-:W-:Y:S01]  /*08d0*/  ULDC UR5, c[0x0][0x65c] ;  /* 0x0001970000057ab9 */ /* 0x000fe20000000800 */
[----:B------:R-:W-:Y:S01]  /*08e0*/  UISETP.NE.AND UP0, UPT, UR15, 0x2, UPT ;  /* 0x000000020f00788c */ /* 0x000fe2000bf05270 */
[----:B------:R-:W-:Y:S01]  /*08f0*/  IMAD.MOV.U32 R18, RZ, RZ, -0x1 ;  /* 0xffffffffff127424 */ /* 0x000fe200078e00ff */
[----:B------:R-:W-:Y:S01]  /*0900*/  UISETP.NE.AND UP2, UPT, UR5, 0x1, UPT ;  /* 0x000000010500788c */ /* 0x000fe2000bf45270 */
[----:B------:R-:W-:Y:S02]  /*0910*/  IMAD.MOV.U32 R2, RZ, RZ, -0x1 ;  /* 0xffffffffff027424 */ /* 0x000fe400078e00ff */
[----:B------:R-:W-:Y:S01]  /*0920*/  IMAD.MOV.U32 R19, RZ, RZ, -0x1 ;  /* 0xffffffffff137424 */ /* 0x000fe200078e00ff */
[----:B------:R-:W4:Y:S01]  /*0930*/  S2UR UR4, SR_CTAID.X ;  /* 0x00000000000479c3 */ /* 0x000f220000002500 */
[----:B------:R-:W-:-:S06]  /*0940*/  UP2UR UR45, UPR, URZ, 0x4 ;  /* 0x000000043f2d7883 */ /* 0x000fcc0008000000 */
[----:B------:R-:W-:Y:S01]  /*0950*/  @UP2 ULDC UR12, c[0x0][0x10] ;  /* 0x00000400000c2ab9 */ /* 0x000fe20000000800 */
[----:B------:R-:W-:Y:S01]  /*0960*/  @UP2 UMOV UR7, URZ ;  /* 0x0000003f00072c82 */ /* 0x000fe20008000000 */
[----:B------:R-:W-:Y:S01]  /*0970*/  @UP2 UMOV UR5, URZ ;  /* 0x0000003f00052c82 */ /* 0x000fe20008000000 */
[----:B012---:R-:W0:Y:S01]  /*0980*/  LDC.64 R6, c[0x0][0x650] ;  /* 0x00019400ff067b82 */ /* 0x007e220000000a00 */
[----:B---3--:R-:W-:Y:S02]  /*0990*/  @UP2 UMOV UR9, UR10 ;  /* 0x0000000a00092c82 */ /* 0x008fe40008000000 */
[----:B------:R-:W-:Y:S01]  /*09a0*/  @UP2 UMOV UR6, UR9 ;  /* 0x0000000900062c82 */ /* 0x000fe20008000000 */
[----:B------:R-:W-:Y:S01]  /*09b0*/  @!UP2 UMOV UR9, UR10 ;  /* 0x0000000a0009ac82 */ /* 0x000fe20008000000 */
[----:B----4-:R-:W-:-:S03]  /*09c0*/  @UP2 UIMAD.WIDE.U32 UR12, UR4, UR12, UR6 ;  /* 0x0000000c040c22a5 */ /* 0x010fc6000f8e0006 */
[----:B------:R-:W-:Y:S01]  /*09d0*/  @!UP2 ULDC UR6, c[0x0][0xc] ;  /* 0x000003000006aab9 */ /* 0x000fe20000000800 */
[----:B------:R-:W-:Y:S01]  /*09e0*/  @UP2 UIADD3 UR14, UR13, UR5, URZ ;  /* 0x000000050d0e2290 */ /* 0x000fe2000fffe03f */
[----:B------:R-:W-:Y:S02]  /*09f0*/  ULDC UR10, c[0x0][0xc] ;  /* 0x00000300000a7ab9 */ /* 0x000fe40000000800 */
[----:B------:R-:W-:Y:S01]  /*0a00*/  UMOV UR5, URZ ;  /* 0x0000003f00057c82 */ /* 0x000fe20008000000 */
[----:B------:R-:W-:Y:S01]  /*0a10*/  ULDC UR11, c[0x0][0x10] ;  /* 0x00000400000b7ab9 */ /* 0x000fe20000000800 */
[----:B------:R-:W-:Y:S02]  /*0a20*/  @!UP2 UIMAD.WIDE.U32 UR6, UR6, UR9, UR4 ;  /* 0x000000090606a2a5 */ /* 0x000fe4000f8e0004 */
[----:B------:R-:W-:Y:S01]  /*0a30*/  UIMAD.WIDE.U32 UR10, UR10, UR11, URZ ;  /* 0x0000000b0a0a72a5 */ /* 0x000fe2000f8e003f */
[----:B------:R-:W-:-:S03]  /*0a40*/  ULDC UR13, c[0x0][0x14] ;  /* 0x00000500000d7ab9 */ /* 0x000fc60000000800 */
[----:B------:R-:W-:Y:S02]  /*0a50*/  UIMAD.WIDE.U32 UR54, UR10, UR13, URZ ;  /* 0x0000000d0a3672a5 */ /* 0x000fe4000f8e003f */
[----:B------:R-:W-:Y:S01]  /*0a60*/  UIMAD UR37, UR11, UR13, URZ ;  /* 0x0000000d0b2572a4 */ /* 0x000fe2000f8e023f */
[----:B------:R-:W-:Y:S01]  /*0a70*/  @!UP2 UMOV UR12, UR6 ;  /* 0x00000006000cac82 */ /* 0x000fe20008000000 */
[----:B------:R-:W-:Y:S02]  /*0a80*/  @!UP2 UMOV UR14, UR7 ;  /* 0x00000007000eac82 */ /* 0x000fe40008000000 */
[----:B------:R-:W-:Y:S02]  /*0a90*/  UIADD3 UR37, UR55, UR37, URZ ;  /* 0x0000002537257290 */ /* 0x000fe4000fffe03f */
[----:B------:R-:W-:-:S04]  /*0aa0*/  UIADD3 UR6, UP1, UR12, UR54, URZ ;  /* 0x000000360c067290 */ /* 0x000fc8000ff3e03f */
[----:B------:R-:W-:Y:S02]  /*0ab0*/  UIADD3.X UR7, UR14, UR37, URZ, UP1, !UPT ;  /* 0x000000250e077290 */ /* 0x000fe40008ffe43f */
[----:B------:R-:W-:Y:S02]  /*0ac0*/  USEL UR6, UR6, UR12, !UP0 ;  /* 0x0000000c06067287 */ /* 0x000fe4000c000000 */
[----:B------:R-:W-:-:S04]  /*0ad0*/  USEL UR7, UR7, UR14, !UP0 ;  /* 0x0000000e07077287 */ /* 0x000fc8000c000000 */
[----:B0-----:R-:W-:Y:S01]  /*0ae0*/  ISETP.LE.U32.AND P0, PT, R6, UR6, PT ;  /* 0x0000000606007c0c */ /* 0x001fe2000bf03070 */
[----:B------:R-:W-:Y:S02]  /*0af0*/  IMAD.U32 R16, RZ, RZ, UR6 ;  /* 0x00000006ff107e24 */ /* 0x000fe4000f8e00ff */
[----:B------:R-:W-:Y:S02]  /*0b00*/  IMAD.U32 R0, RZ, RZ, UR7 ;  /* 0x00000007ff007e24 */ /* 0x000fe4000f8e00ff */
[----:B------:R-:W-:-:S03]  /*0b10*/  IMAD.U32 R17, RZ, RZ, UR7 ;  /* 0x00000007ff117e24 */ /* 0x000fc6000f8e00ff */
[----:B------:R-:W-:Y:S02]  /*0b20*/  ISETP.GE.U32.AND.EX P0, PT, R0, R7, PT, P0 ;  /* 0x000000070000720c */ /* 0x000fe40003f06100 */
[----:B------:R-:W-:-:S11]  /*0b30*/  PRMT R0, RZ, 0x7610, R0 ;  /* 0x00007610ff007816 */ /* 0x000fd60000000000 */
[----:B------:R-:W-:Y:S05]  /*0b40*/  @P0 BRA `(.L_x_9) ;  /* 0x00000004008c0947 */ /* 0x000fea0003800000 */
[----:B------:R-:W-:Y:S01]  /*0b50*/  I2FP.F32.U32 R0, UR4 ;  /* 0x0000000400007c45 */ /* 0x000fe20008201000 */
[----:B------:R-:W-:Y:S01]  /*0b60*/  ULDC.64 UR16, c[0x0][0x628] ;  /* 0x00018a0000107ab9 */ /* 0x000fe20000000a00 */
[----:B------:R-:W-:Y:S01]  /*0b70*/  ULDC UR6, c[0x0][0x150] ;  /* 0x0000540000067ab9 */ /* 0x000fe20000000800 */
[----:B------:R-:W-:Y:S01]  /*0b80*/  ISETP.NE.U32.AND P0, PT, RZ, UR16, PT ;  /* 0x00000010ff007c0c */ /* 0x000fe2000bf05070 */
[----:B------:R-:W-:Y:S01]  /*0b90*/  ULDC UR15, c[0x0][0x630] ;  /* 0x00018c00000f7ab9 */ /* 0x000fe20000000800 */
[----:B------:R-:W-:Y:S01]  /*0ba0*/  FMUL R0, R0, UR6 ;  /* 0x0000000600007c20 */ /* 0x000fe20008400000 */
[----:B------:R-:W-:Y:S01]  /*0bb0*/  R2UR UR19, R16 ;  /* 0x00000000101372ca */ /* 0x000fe200000e0000 */
[----:B------:R-:W-:Y:S01]  /*0bc0*/  ULDC UR21, c[0x0][0x154] ;  /* 0x0000550000157ab9 */ /* 0x000fe20000000800 */
[----:B------:R-:W-:Y:S01]  /*0bd0*/  ISETP.NE.AND.EX P0, PT, RZ, UR17, PT, P0 ;  /* 0x00000011ff007c0c */ /* 0x000fe2000bf05300 */
[----:B------:R0:W1:Y:S01]  /*0be0*/  F2I.U32.TRUNC.NTZ R2, R0 ;  /* 0x0000000000027305 */ /* 0x000062000020f000 */
[----:B------:R-:W-:-:S02]  /*0bf0*/  R2UR UR20, R17 ;  /* 0x00000000111472ca */ /* 0x000fc400000e0000 */
[----:B------:R-:W-:Y:S02]  /*0c00*/  R2UR UR6, R16 ;  /* 0x00000000100672ca */ /* 0x000fe400000e0000 */
[----:B------:R-:W-:-:S07]  /*0c10*/  R2UR UR7, R17 ;  /* 0x00000000110772ca */ /* 0x000fce00000e0000 */
[----:B0-----:R-:W-:Y:S08]  /*0c20*/  @!P0 BRA `(.L_x_10) ;  /* 0x0000000000308947 */ /* 0x001ff00003800000 */
[----:B------:R-:W-:Y:S01]  /*0c30*/  R2UR UR6, R16 ;  /* 0x00000000100672ca */ /* 0x000fe200000e0000 */
[----:B------:R-:W-:Y:S01]  /*0c40*/  ULDC UR12, c[0x0][0x634] ;  /* 0x00018d00000c7ab9 */ /* 0x000fe20000000800 */
[----:B------:R-:W-:-:S11]  /*0c50*/  R2UR UR14, R17 ;  /* 0x00000000110e72ca */ /* 0x000fd600000e0000 */
[----:B------:R-:W-:-:S04]  /*0c60*/  UIADD3 UR12, UP1, UR6, UR12, URZ ;  /* 0x0000000c060c7290 */ /* 0x000fc8000ff3e03f */
[----:B------:R-:W-:-:S04]  /*0c70*/  UIADD3.X UR14, URZ, UR14, URZ, UP1, !UPT ;  /* 0x0000000e3f0e7290 */ /* 0x000fc80008ffe43f */
[----:B------:R-:W-:-:S04]  /*0c80*/  UIMAD.WIDE.U32 UR6, UR14, UR16, URZ ;  /* 0x000000100e0672a5 */ /* 0x000fc8000f8e003f */
[----:B------:R-:W-:Y:S02]  /*0c90*/  UIMAD.WIDE.U32 UR10, UP1, UR12, UR17, UR6 ;  /* 0x000000110c0a72a5 */ /* 0x000fe4000f820006 */
[----:B------:R-:W-:Y:S02]  /*0ca0*/  UIMAD.WIDE.U32 UR6, UR12, UR16, URZ ;  /* 0x000000100c0672a5 */ /* 0x000fe4000f8e003f */
[----:B------:R-:W-:Y:S02]  /*0cb0*/  UIADD3.X UR13, URZ, URZ, URZ, UP1, !UPT ;  /* 0x0000003f3f0d7290 */ /* 0x000fe40008ffe43f */
[----:B------:R-:W-:Y:S01]  /*0cc0*/  UIADD3 URZ, UP1, UR7, UR10, URZ ;  /* 0x0000000a073f7290 */ /* 0x000fe2000ff3e03f */
[----:B------:R-:W-:-:S03]  /*0cd0*/  UMOV UR12, UR11 ;  /* 0x0000000b000c7c82 */ /* 0x000fc60008000000 */
[----:B------:R-:W-:-:S12]  /*0ce0*/  UIMAD.WIDE.U32.X UR6, UR14, UR17, UR12, UP1 ;  /* 0x000000110e0672a5 */ /* 0x000fd800088e040c */
.L_x_10:
[----:B------:R-:W-:Y:S01]  /*0cf0*/  USHF.R.U64 UR5, UR6, UR15, UR7 ;  /* 0x0000000f06057299 */ /* 0x000fe20008001207 */
[----:B------:R-:W-:Y:S01]  /*0d00*/  I2FP.F32.U32 R0, UR9 ;  /* 0x0000000900007c45 */ /* 0x000fe20008201000 */
[----:B------:R-:W-:Y:S01]  /*0d10*/  USHF.R.U32.HI UR6, URZ, UR15, UR7 ;  /* 0x0000000f3f067299 */ /* 0x000fe20008011607 */
[----:B-1----:R-:W-:Y:S01]  /*0d20*/  R2UR UR14, R2 ;  /* 0x00000000020e72ca */ /* 0x002fe200000e0000 */
[----:B------:R-:W-:Y:S02]  /*0d30*/  UIADD3 UR17, UP1, URZ, -UR5, URZ ;  /* 0x800000053f117290 */ /* 0x000fe4000ff3e03f */
[----:B------:R-:W-:Y:S01]  /*0d40*/  FMUL R0, R0, UR21 ;  /* 0x0000001500007c20 */ /* 0x000fe20008400000 */
[----:B------:R-:W-:Y:S01]  /*0d50*/  ULDC.64 UR10, c[0x0][0x620] ;  /* 0x00018800000a7ab9 */ /* 0x000fe20000000a00 */
[----:B------:R-:W-:Y:S01]  /*0d60*/  UIADD3.X UR6, URZ, ~UR6, URZ, UP1, !UPT ;  /* 0x800000063f067290 */ /* 0x000fe20008ffe43f */
[----:B------:R-:W-:Y:S01]  /*0d70*/  UMOV UR12, UR19 ;  /* 0x00000013000c7c82 */ /* 0x000fe20008000000 */
[----:B------:R-:W-:-:S02]  /*0d80*/  UMOV UR13, UR20 ;  /* 0x00000014000d7c82 */ /* 0x000fc40008000000 */
[----:B------:R-:W-:Y:S01]  /*0d90*/  UIMAD UR6, UR6, UR10, URZ ;  /* 0x0000000a060672a4 */ /* 0x000fe2000f8e023f */
[----:B------:R-:W0:Y:S01]  /*0da0*/  F2I.U32.TRUNC.NTZ R0, R0 ;  /* 0x0000000000007305 */ /* 0x000e22000020f000 */
[----:B------:R-:W-:Y:S02]  /*0db0*/  UIMAD.WIDE.U32 UR12, UR17, UR10, UR12 ;  /* 0x0000000a110c72a5 */ /* 0x000fe4000f8e000c */
[----:B------:R-:W-:Y:S01]  /*0dc0*/  UIMAD UR17, UR17, UR11, UR6 ;  /* 0x0000000b111172a4 */ /* 0x000fe2000f8e0206 */
[----:B------:R-:W-:Y:S01]  /*0dd0*/  ULDC UR24, c[0x0][0x658] ;  /* 0x0001960000187ab9 */ /* 0x000fe20000000800 */
[----:B------:R-:W-:Y:S02]  /*0de0*/  UMOV UR22, 0xffffffff ;  /* 0xffffffff00167882 */ /* 0x000fe40000000000 */
[----:B------:R-:W-:Y:S01]  /*0df0*/  UIADD3 UR17, UR13, UR17, URZ ;  /* 0x000000110d117290 */ /* 0x000fe2000fffe03f */
[----:B------:R-:W-:Y:S01]  /*0e00*/  ULDC UR19, c[0x0][0x618] ;  /* 0x0001860000137ab9 */ /* 0x000fe20000000800 */
[----:B------:R-:W-:Y:S01]  /*0e10*/  ULDC.64 UR6, c[0x0][0x640] ;  /* 0x0001900000067ab9 */ /* 0x000fe20000000a00 */
[----:B------:R-:W-:Y:S01]  /*0e20*/  USHF.L.U32 UR13, UR22, UR24, URZ ;  /* 0x00000018160d7299 */ /* 0x000fe2000800063f */
[----:B------:R-:W-:Y:S01]  /*0e30*/  ISETP.NE.U32.AND P0, PT, RZ, UR6, PT ;  /* 0x00000006ff007c0c */ /* 0x000fe2000bf05070 */
[----:B------:R-:W-:-:S02]  /*0e40*/  USHF.R.U64 UR22, UR12, UR19, UR17 ;  /* 0x000000130c167299 */ /* 0x000fc40008001211 */
[----:B------:R-:W-:Y:S01]  /*0e50*/  USHF.R.U32.HI UR12, URZ, UR19, UR17 ;  /* 0x000000133f0c7299 */ /* 0x000fe20008011611 */
[----:B0-----:R-:W-:Y:S01]  /*0e60*/  R2UR UR16, R0 ;  /* 0x00000000001072ca */ /* 0x001fe200000e0000 */
[----:B------:R-:W-:Y:S01]  /*0e70*/  ULDC UR21, c[0x0][0x608] ;  /* 0x0001820000157ab9 */ /* 0x000fe20000000800 */
[----:B------:R-:W-:Y:S01]  /*0e80*/  ISETP.NE.AND.EX P0, PT, RZ, UR7, PT, P0 ;  /* 0x00000007ff007c0c */ /* 0x000fe2000bf05300 */
[----:B------:R-:W-:Y:S02]  /*0e90*/  USHF.R.U64 UR26, UR22, UR21, UR12 ;  /* 0x00000015161a7299 */ /* 0x000fe4000800120c */
[----:B------:R-:W-:Y:S01]  /*0ea0*/  USHF.R.U32.HI UR12, URZ, UR21, UR12 ;  /* 0x000000153f0c7299 */ /* 0x000fe2000801160c */
[----:B------:R-:W-:Y:S01]  /*0eb0*/  UMOV UR20, 0x1 ;  /* 0x0000000100147882 */ /* 0x000fe20000000000 */
[----:B------:R-:W-:Y:S02]  /*0ec0*/  UIADD3 UR14, -UR14, URZ, URZ ;  /* 0x0000003f0e0e7290 */ /* 0x000fe4000fffe13f */
[----:B------:R-:W-:-:S02]  /*0ed0*/  USHF.R.U64 UR27, UR26, UR24, UR12 ;  /* 0x000000181a1b7299 */ /* 0x000fc4000800120c */
[----:B------:R-:W-:Y:S01]  /*0ee0*/  USHF.L.U32 UR19, UR20, UR24, URZ ;  /* 0x0000001814137299 */ /* 0x000fe2000800063f */
[----:B------:R-:W-:Y:S01]  /*0ef0*/  ULDC UR15, c[0x0][0x144] ;  /* 0x00005100000f7ab9 */ /* 0x000fe20000000800 */
[----:B------:R-:W-:Y:S01]  /*0f00*/  ULDC UR10, c[0x0][0x600] ;  /* 0x00018000000a7ab9 */ /* 0x000fe20000000800 */
[----:B------:R-:W-:Y:S02]  /*0f10*/  ULOP3.LUT UR20, URZ, UR13, URZ, 0x33, !UPT ;  /* 0x0000000d3f147292 */ /* 0x000fe4000f8e333f */
[----:B------:R-:W-:Y:S02]  /*0f20*/  USHF.R.U32.HI UR13, URZ, UR24, UR12 ;  /* 0x000000183f0d7299 */ /* 0x000fe4000801160c */
[----:B------:R-:W-:Y:S02]  /*0f30*/  UIADD3 UR11, UR10, -0x1, URZ ;  /* 0xffffffff0a0b7890 */ /* 0x000fe4000fffe03f */
[----:B------:R-:W-:Y:S02]  /*0f40*/  UIADD3 UR23, -UR16, URZ, URZ ;  /* 0x0000003f10177290 */ /* 0x000fe4000fffe13f */
[----:B------:R-:W-:Y:S01]  /*0f50*/  UIMAD UR4, UR15, UR14, UR4 ;  /* 0x0000000e0f0472a4 */ /* 0x000fe2000f8e0204 */
[----:B------:R-:W-:Y:S01]  /*0f60*/  ULDC UR28, c[0x0][0x148] ;  /* 0x00005200001c7ab9 */ /* 0x000fe20000000800 */
[----:B------:R-:W-:Y:S01]  /*0f70*/  ULDC UR24, c[0x0][0x648] ;  /* 0x0001920000187ab9 */ /* 0x000fe20000000800 */
[----:B------:R-:W-:Y:S01]  /*0f80*/  ULDC UR25, c[0x0][0x638] ;  /* 0x00018e0000197ab9 */ /* 0x000fe20000000800 */
[----:B------:R-:W-:Y:S01]  /*0f90*/  UMOV UR12, UR27 ;  /* 0x0000001b000c7c82 */ /* 0x000fe20008000000 */
[----:B------:R-:W-:Y:S07]  /*0fa0*/  @!P0 BRA `(.L_x_11) ;  /* 0x0000000000308947 */ /* 0x000fee0003800000 */
[----:B------:R-:W-:Y:S02]  /*0fb0*/  ULDC UR16, c[0x0][0x64c] ;  /* 0x0001930000107ab9 */ /* 0x000fe40000000800 */
        /* <DEDUP_REMOVED lines=8> */
[----:B------:R-:W-:-:S07]  /*1040*/  UIMAD.WIDE.U32.X UR6, UR21, UR7, UR16, UP1 ;  /* 0x00000007150672a5 */ /* 0x000fce00088e0410 */
[----:B------:R-:W-:Y:S01]  /*1050*/  UMOV UR12, UR6 ;  /* 0x00000006000c7c82 */ /* 0x000fe20008000000 */
[----:B------:R-:W-:-:S05]  /*1060*/  UMOV UR13, UR7 ;  /* 0x00000007000d7c82 */ /* 0x000fca0008000000 */
.L_x_11:
[----:B------:R-:W-:Y:S01]  /*1070*/  UISETP.NE.AND UP1, UPT, UR45, URZ, UPT ;  /* 0x0000003f2d00728c */ /* 0x000fe2000bf25270 */
[----:B------:R-:W-:Y:S01]  /*1080*/  IMAD.MOV.U32 R0, RZ, RZ, 0x1 ;  /* 0x00000001ff007424 */ /* 0x000fe200078e00ff */
[----:B------:R-:W-:Y:S01]  /*1090*/  USHF.R.U64 UR6, UR12, UR24, UR13 ;  /* 0x000000180c067299 */ /* 0x000fe2000800120d */
[----:B------:R-:W-:Y:S01]  /*10a0*/  IMAD.U32 R19, RZ, RZ, UR5 ;  /* 0x00000005ff137e24 */ /* 0x000fe2000f8e00ff */
[----:B------:R-:W-:Y:S02]  /*10b0*/  ULOP3.LUT UR20, UR26, UR20, URZ, 0xc0, !UPT ;  /* 0x000000141a147292 */ /* 0x000fe4000f8ec03f */
[----:B------:R-:W-:Y:S02]  /*10c0*/  UIADD3 UR7, -UR6, URZ, URZ ;  /* 0x0000003f06077290 */ /* 0x000fe4000fffe13f */
[----:B------:R-:W-:Y:S02]  /*10d0*/  UIMAD UR19, UR19, UR6, UR20 ;  /* 0x00000006131372a4 */ /* 0x000fe4000f8e0214 */
[----:B------:R-:W-:-:S02]  /*10e0*/  ULOP3.LUT UR11, UR22, UR11, URZ, 0xc0, !UPT ;  /* 0x0000000b160b7292 */ /* 0x000fc4000f8ec03f */
[----:B------:R-:W-:Y:S02]  /*10f0*/  @UP1 UIMAD UR4, UR28, UR23, UR9 ;  /* 0x000000171c0412a4 */ /* 0x000fe4000f8e0209 */
[----:B------:R-:W-:-:S03]  /*1100*/  UIMAD UR6, UR7, UR25, UR27 ;  /* 0x00000019070672a4 */ /* 0x000fc6000f8e021b */
[----:B------:R-:W-:Y:S01]  /*1110*/  ULDC UR7, c[0x0][0x610] ;  /* 0x0001840000077ab9 */ /* 0x000fe20000000800 */
[----:B------:R-:W-:Y:S02]  /*1120*/  UIMAD UR6, UR6, UR10, UR11 ;  /* 0x0000000a060672a4 */ /* 0x000fe4000f8e020b */
[----:B------:R-:W-:-:S04]  /*1130*/  UIMAD UR4, UR19, UR7, UR4 ;  /* 0x00000007130472a4 */ /* 0x000fc8000f8e0204 */
[----:B------:R-:W-:Y:S02]  /*1140*/  USEL UR7, UR6, UR4, !UP1 ;  /* 0x0000000406077287 */ /* 0x000fe4000c800000 */
[----:B------:R-:W-:-:S04]  /*1150*/  USEL UR4, UR4, UR6, !UP1 ;  /* 0x0000000604047287 */ /* 0x000fc8000c800000 */
[----:B------:R-:W-:Y:S02]  /*1160*/  IMAD.U32 R2, RZ, RZ, UR7 ;  /* 0x00000007ff027e24 */ /* 0x000fe4000f8e00ff */
[----:B------:R-:W-:-:S07]  /*1170*/  IMAD.U32 R18, RZ, RZ, UR4 ;  /* 0x00000004ff127e24 */ /* 0x000fce000f8e00ff */
.L_x_9:
[----:B------:R-:W-:Y:S02]  /*1180*/  ULDC UR4, c[0x0][0x28c] ;  /* 0x0000a30000047ab9 */ /* 0x000fe40000000800 */
[----:B------:R-:W-:-:S04]  /*1190*/  UIADD3 UR4, UR4, 0x7f, URZ ;  /* 0x0000007f04047890 */ /* 0x000fc8000fffe03f */
[----:B------:R-:W-:-:S04]  /*11a0*/  USHF.R.S32.HI UR5, URZ, 0x1f, UR4 ;  /* 0x0000001f3f057899 */ /* 0x000fc80008011404 */
[----:B------:R-:W-:-:S04]  /*11b0*/  ULEA.HI UR5, UR5, UR4, URZ, 0x7 ;  /* 0x0000000405057291 */ /* 0x000fc8000f8f383f */
[----:B------:R-:W-:Y:S01]  /*11c0*/  USHF.R.S32.HI UR38, URZ, 0x7, UR5 ;  /* 0x000000073f267899 */ /* 0x000fe20008011405 */
[----:B------:R-:W-:Y:S11]  /*11d0*/  @!P1 BRA `(.L_x_12) ;  /* 0x0000003c003c9947 */ /* 0x000ff60003800000 */
[----:B------:R-:W-:-:S06]  /*11e0*/  UISETP.GT.U32.AND UP1, UPT, UR18, 0x1, UPT ;  /* 0x000000011200788c */ /* 0x000fcc000bf24070 */
[----:B------:R-:W-:-:S13]  /*11f0*/  PLOP3.LUT P0, PT, PT, PT, UP1, 0x80, 0x0 ;  /* 0x000000000000781c */ /* 0x000fda0003f0f018 */
[----:B------:R-:W-:Y:S05]  /*1200*/  @P0 EXIT ;  /* 0x000000000000094d */ /* 0x000fea0003800000 */
.L_x_13:
[----:B------:R-:W-:-:S08]  /*1210*/  NOP ;  /* 0x0000000000007918 */ /* 0x000fd00000000000 */
[----:B------:R-:W0:Y:S02]  /*1220*/  USETMAXREG.TRY_ALLOC.CTAPOOL UP1, 0xe8 ;  /* 0x000000e8000079c8 */ /* 0x000e240008020600 */
[----:B0-----:R-:W-:-:S13]  /*1230*/  PLOP3.LUT P0, PT, PT, PT, UP1, 0x80, 0x0 ;  /* 0x000000000000781c */ /* 0x001fda0003f0f018 */
[----:B------:R-:W-:Y:S05]  /*1240*/  @!P0 BRA `(.L_x_13) ;  /* 0xfffffffc00f08947 */ /* 0x000fea000383ffff */
[----:B------:R-:W-:-:S13]  /*1250*/  LOP3.LUT P0, RZ, R0, 0xff, RZ, 0xc0, !PT ;  /* 0x000000ff00ff7812 */ /* 0x000fda000780c0ff */
[----:B------:R-:W-:Y:S05]  /*1260*/  @!P0 EXIT ;  /* 0x000000000000894d */ /* 0x000fea0003800000 */
[----:B------:R-:W-:Y:S01]  /*1270*/  SHF.R.S32.HI R0, RZ, 0x1f, R3 ;  /* 0x0000001fff007819 */ /* 0x000fe20000011403 */
[----:B------:R-:W0:Y:S01]  /*1280*/  S2UR UR5, SR_CgaCtaId ;  /* 0x00000000000579c3 */ /* 0x000e220000008800 */
[----:B------:R-:W-:Y:S02]  /*1290*/  USHF.R.U32.HI UR4, URZ, 0x1, UR38 ;  /* 0x000000013f047899 */ /* 0x000fe40008011626 */
[CC--:B------:R-:W-:Y:S01]  /*12a0*/  LEA.HI R4, R0.reuse, R3.reuse, RZ, 0x2 ;  /* 0x0000000300047211 */ /* 0x0c0fe200078f10ff */
[----:B------:R-:W-:Y:S01]  /*12b0*/  UMOV UR40, 0x400 ;  /* 0x0000040000287882 */ /* 0x000fe20000000000 */
[----:B------:R-:W-:Y:S01]  /*12c0*/  LEA.HI R0, R0, R3, RZ, 0x5 ;  /* 0x0000000300007211 */ /* 0x000fe200078f28ff */
[----:B------:R-:W-:Y:S01]  /*12d0*/  ULOP3.LUT UR43, UR38, 0x1, URZ, 0xc0, !UPT ;  /* 0x00000001262b7892 */ /* 0x000fe2000f8ec03f */
[--C-:B------:R-:W-:Y:S01]  /*12e0*/  SHF.R.S32.HI R56, RZ, 0x2, R4.reuse ;  /* 0x00000002ff387819 */ /* 0x100fe20000011404 */
[----:B------:R-:W1:Y:S01]  /*12f0*/  LDC.64 R6, c[0x0][0x5c8] ;  /* 0x00017200ff067b82 */ /* 0x000e620000000a00 */
[----:B------:R-:W-:Y:S01]  /*1300*/  SHF.R.S32.HI R5, RZ, 0x1f, R4 ;  /* 0x0000001fff057819 */ /* 0x000fe20000011404 */
[----:B------:R-:W-:Y:S01]  /*1310*/  ULOP3.LUT UR4, UR4, 0x1, URZ, 0xc0, !UPT ;  /* 0x0000000104047892 */ /* 0x000fe2000f8ec03f */
[----:B------:R-:W-:Y:S01]  /*1320*/  LOP3.LUT R4, R4, 0xfffffffc, RZ, 0xc0, !PT ;  /* 0xfffffffc04047812 */ /* 0x000fe200078ec0ff */
[----:B------:R-:W-:Y:S01]  /*1330*/  USEL UR43, UR43, URZ, !UP0 ;  /* 0x0000003f2b2b7287 */ /* 0x000fe2000c000000 */
[----:B------:R-:W-:Y:S01]  /*1340*/  LEA.HI R5, R5, R56, RZ, 0x3 ;  /* 0x0000003805057211 */ /* 0x000fe200078f18ff */
[----:B------:R-:W-:-:S02]  /*1350*/  UISETP.EQ.U32.AND UP0, UPT, UR4, 0x1, !UP0 ;  /* 0x000000010400788c */ /* 0x000fc4000c702070 */
[----:B------:R-:W-:Y:S01]  /*1360*/  IMAD.IADD R4, R3, 0x1, -R4 ;  /* 0x0000000103047824 */ /* 0x000fe200078e0a04 */
[----:B------:R-:W-:Y:S01]  /*1370*/  LOP3.LUT R5, R5, 0xfffffff8, RZ, 0xc0, !PT ;  /* 0xfffffff805057812 */ /* 0x000fe200078ec0ff */
[----:B------:R-:W-:Y:S01]  /*1380*/  ULDC.64 UR48, c[0x0][0x288] ;  /* 0x0000a20000307ab9 */ /* 0x000fe20000000a00 */
[----:B------:R-:W-:Y:S01]  /*1390*/  UISETP.LT.AND UP1, UPT, UR38, 0x1, UPT ;  /* 0x000000012600788c */ /* 0x000fe2000bf21270 */
[----:B------:R-:W-:Y:S01]  /*13a0*/  IMAD.SHL.U32 R58, R4, 0x2, RZ ;  /* 0x00000002043a7824 */ /* 0x000fe200078e00ff */
[----:B------:R-:W-:Y:S01]  /*13b0*/  ULDC UR42, c[0x0][0x658] ;  /* 0x00019600002a7ab9 */ /* 0x000fe20000000800 */
[----:B------:R-:W-:Y:S01]  /*13c0*/  IMAD.IADD R56, R56, 0x1, -R5 ;  /* 0x0000000138387824 */ /* 0x000fe200078e0a05 */
[----:B------:R-:W-:Y:S01]  /*13d0*/  SHF.R.S32.HI R5, RZ, 0x5, R0 ;  /* 0x00000005ff057819 */ /* 0x000fe20000011400 */
[----:B------:R-:W-:Y:S01]  /*13e0*/  VIADD R0, R63, 0xffffffff ;  /* 0xffffffff3f007836 */ /* 0x000fe20000000000 */
[----:B0-----:R-:W-:Y:S01]  /*13f0*/  ULEA UR40, UR5, UR40, 0x18 ;  /* 0x0000002805287291 */ /* 0x001fe2000f8ec03f */
[----:B------:R-:W-:Y:S01]  /*1400*/  IMAD.U32 R3, RZ, RZ, UR48 ;  /* 0x00000030ff037e24 */ /* 0x000fe2000f8e00ff */
[--C-:B------:R-:W-:Y:S01]  /*1410*/  SHF.R.S32.HI R57, RZ, 0x1f, R56.reuse ;  /* 0x0000001fff397819 */ /* 0x100fe20000011438 */
[C-C-:B------:R-:W-:Y:S01]  /*1420*/  IMAD R65, R5.reuse, -0x10, -R56.reuse ;  /* 0xfffffff005417824 */ /* 0x140fe200078e0a38 */
[C---:B------:R-:W-:Y:S01]  /*1430*/  ISETP.NE.AND P0, PT, R0.reuse, RZ, PT ;  /* 0x000000ff0000720c */ /* 0x040fe20003f05270 */
[----:B------:R-:W-:Y:S01]  /*1440*/  UIADD3 UR4, UR40, 0x100, URZ ;  /* 0x0000010028047890 */ /* 0x000fe2000fffe03f */
[----:B------:R-:W-:Y:S01]  /*1450*/  IMAD.SHL.U32 R0, R0, 0x8, RZ ;  /* 0x0000000800007824 */ /* 0x000fe200078e00ff */
[----:B------:R-:W-:Y:S01]  /*1460*/  UIADD3 UR5, UR40, 0x10100, URZ ;  /* 0x0001010028057890 */ /* 0x000fe2000fffe03f */
[----:B------:R-:W-:Y:S01]  /*1470*/  IMAD.WIDE R56, R5, 0x10, R56 ;  /* 0x0000001005387825 */ /* 0x000fe200078e0238 */
[----:B------:R-:W-:Y:S01]  /*1480*/  UIADD3 UR52, UR40, 0x30, URZ ;  /* 0x0000003028347890 */ /* 0x000fe2000fffe03f */
[----:B-1----:R-:W-:Y:S01]  /*1490*/  SHF.L.U64.HI R60, R6, 0x3, R7 ;  /* 0x00000003063c7819 */ /* 0x002fe20000010207 */
[----:B------:R-:W-:Y:S01]  /*14a0*/  USHF.R.U32.HI UR4, URZ, 0x4, UR4 ;  /* 0x000000043f047899 */ /* 0x000fe20008011604 */
[----:B------:R-:W-:Y:S01]  /*14b0*/  LOP3.LUT R0, R0, 0x8, RZ, 0xc0, !PT ;  /* 0x0000000800007812 */ /* 0x000fe200078ec0ff */
[----:B------:R-:W-:Y:S01]  /*14c0*/  USHF.R.U32.HI UR5, URZ, 0x4, UR5 ;  /* 0x000000043f057899 */ /* 0x000fe20008011605 */
[----:B------:R-:W-:Y:S01]  /*14d0*/  IMAD.SHL.U32 R61, R6, 0x8, RZ ;  /* 0x00000008063d7824 */ /* 0x000fe200078e00ff */
[----:B------:R-:W-:Y:S01]  /*14e0*/  UMOV UR6, 0xffffffff ;  /* 0xffffffff00067882 */ /* 0x000fe20000000000 */
[----:B------:R-:W-:Y:S01]  /*14f0*/  ULDC UR8, c[0x0][0x284] ;  /* 0x0000a10000087ab9 */ /* 0x000fe20000000800 */
[----:B------:R-:W-:Y:S01]  /*1500*/  USEL UR50, UR38, 0x1, UP1 ;  /* 0x0000000126327887 */ /* 0x000fe20008800000 */
[----:B------:R-:W-:Y:S01]  /*1510*/  SEL R68, RZ, 0x1, P0 ;  /* 0x00000001ff447807 */ /* 0x000fe20000000000 */
[----:B------:R-:W-:Y:S01]  /*1520*/  USHF.L.U32 UR6, UR6, UR42, URZ ;  /* 0x0000002a06067299 */ /* 0x000fe2000800063f */
[----:B------:R-:W-:Y:S01]  /*1530*/  IMAD R62, R4, -0x2, R3 ;  /* 0xfffffffe043e7824 */ /* 0x000fe200078e0203 */
[----:B------:R-:W-:Y:S01]  /*1540*/  ULOP3.LUT UR4, UR4, 0x3fff, URZ, 0xc0, !UPT ;  /* 0x00003fff04047892 */ /* 0x000fe2000f8ec03f */
[----:B------:R-:W-:Y:S01]  /*1550*/  LEA R63, R63, UR52, 0x3 ;  /* 0x000000343f3f7c11 */ /* 0x000fe2000f8e18ff */
[----:B------:R-:W-:Y:S01]  /*1560*/  ULOP3.LUT UR5, UR5, 0x3fff, URZ, 0xc0, !UPT ;  /* 0x00003fff05057892 */ /* 0x000fe2000f8ec03f */
[C---:B------:R-:W-:Y:S01]  /*1570*/  LOP3.LUT R69, R0.reuse, 0x8, RZ, 0x3c, !PT ;  /* 0x0000000800457812 */ /* 0x040fe200078e3cff */
[----:B------:R-:W-:Y:S01]  /*1580*/  VIADD R65, R65, UR8 ;  /* 0x0000000841417c36 */ /* 0x000fe20008000000 */
[----:B------:R-:W-:Y:S01]  /*1590*/  LOP3.LUT R64, R0, 0x18, RZ, 0x3c, !PT ;  /* 0x0000001800407812 */ /* 0x000fe200078e3cff */
[----:B------:R-:W-:Y:S01]  /*15a0*/  ULDC UR41, c[0x0][0x600] ;  /* 0x0001800000297ab9 */ /* 0x000fe20000000800 */
[----:B------:R-:W-:Y:S01]  /*15b0*/  SHF.R.S32.HI R59, RZ, 0x1f, R58 ;  /* 0x0000001fff3b7819 */ /* 0x000fe2000001143a */
[----:B------:R-:W-:Y:S01]  /*15c0*/  UMOV UR7, 0x1 ;  /* 0x0000000100077882 */ /* 0x000fe20000000000 */
[----:B------:R-:W-:-:S02]  /*15d0*/  ULOP3.LUT UR51, UR39, 0x1, URZ, 0xfc, !UPT ;  /* 0x0000000127337892 */ /* 0x000fc4000f8efc3f */
[----:B------:R-:W-:Y:S02]  /*15e0*/  USHF.L.U64.HI UR36, UR54, 0x1, UR37 ;  /* 0x0000000136247899 */ /* 0x000fe40008010225 */
[----:B------:R-:W-:Y:S02]  /*15f0*/  UIADD3 UR49, UR49, 0xfe, URZ ;  /* 0x000000fe31317890 */ /* 0x000fe4000fffe03f */
[----:B------:R-:W-:Y:S02]  /*1600*/  UIADD3 UR41, UR41, -0x1, URZ ;  /* 0xffffffff29297890 */ /* 0x000fe4000fffe03f */
[----:B------:R-:W-:Y:S02]  /*1610*/  USHF.L.U32 UR42, UR7, UR42, URZ ;  /* 0x0000002a072a7299 */ /* 0x000fe4000800063f */
[----:B------:R-:W-:Y:S02]  /*1620*/  UIADD3 UR50, -UR50, UR38, URZ ;  /* 0x0000002632327290 */ /* 0x000fe4000fffe13f */
[----:B------:R-:W-:-:S02]  /*1630*/  ULOP3.LUT UR44, URZ, UR6, URZ, 0x33, !UPT ;  /* 0x000000063f2c7292 */ /* 0x000fc4000f8e333f */
[----:B------:R-:W-:Y:S02]  /*1640*/  USEL UR46, URZ, 0x1, !UP0 ;  /* 0x000000013f2e7887 */ /* 0x000fe4000c000000 */
[----:B------:R-:W-:Y:S02]  /*1650*/  ULOP3.LUT UR47, UR4, 0x10000, URZ, 0xfc, !UPT ;  /* 0x00010000042f7892 */ /* 0x000fe4000f8efc3f */
[----:B------:R-:W-:-:S12]  /*1660*/  ULOP3.LUT UR48, UR5, 0x10000, URZ, 0xfc, !UPT ;  /* 0x0001000005307892 */ /* 0x000fd8000f8efc3f */
.L_x_97:
[----:B------:R-:W-:-:S04]  /*1670*/  SHF.L.U32 R0, R68, 0x1f, RZ ;  /* 0x0000001f44007819 */ /* 0x000fc800000006ff */
[----:B------:R-:W0:Y:S02]  /*1680*/  SYNCS.PHASECHK.TRANS64.TRYWAIT P0, [R63+URZ+-0x8], R0 ;  /* 0xfffff8003f0075a7 */ /* 0x000e24000800017f */
[----:B01234-:R-:W-:Y:S05]  /*1690*/  @!P0 BRA `(.L_x_14) ;  /* 0x0000004800388947 */ /* 0x01ffea0003800000 */
.L_x_117:
[----:B------:R-:W-:Y:S02]  /*16a0*/  ULDC UR4, c[0x0][0x28c] ;  /* 0x0000a30000047ab9 */ /* 0x000fe40000000800 */
[----:B------:R-:W-:-:S13]  /*16b0*/  ISETP.LT.AND P0, PT, RZ, UR4, PT ;  /* 0x00000004ff007c0c */ /* 0x000fda000bf01270 */
[----:B------:R-:W-:Y:S05]  /*16c0*/  @P0 BRA `(.L_x_15) ;  /* 0x0000000000400947 */ /* 0x000fea0003800000 */
[----:B0-----:R-:W-:Y:S01]  /*16d0*/  MOV R0, 0x0 ;  /* 0x0000000000007802 */ /* 0x001fe20000000f00 */
[----:B------:R-:W-:Y:S01]  /*16e0*/  ULDC.64 UR4, c[0x4][0x68] ;  /* 0x01001a0000047ab9 */ /* 0x000fe20000000a00 */
[----:B------:R-:W-:Y:S01]  /*16f0*/  ULDC.64 UR6, c[0x4][0x8] ;  /* 0x0100020000067ab9 */ /* 0x000fe20000000a00 */
[----:B------:R-:W-:Y:S01]  /*1700*/  IMAD.U32 R4, RZ, RZ, UR4 ;  /* 0x00000004ff047e24 */ /* 0x000fe2000f8e00ff */
[----:B------:R0:W1:Y:S01]  /*1710*/  LDC.64 R14, c[0x4][R0] ;  /* 0x01000000000e7b82 */ /* 0x0000620000000a00 */
[----:B------:R-:W-:Y:S01]  /*1720*/  IMAD.U32 R5, RZ, RZ, UR5 ;  /* 0x00000005ff057e24 */ /* 0x000fe2000f8e00ff */
[----:B------:R-:W-:Y:S01]  /*1730*/  ULDC.64 UR4, c[0x4][0x70] ;  /* 0x01001c0000047ab9 */ /* 0x000fe20000000a00 */
[----:B------:R-:W-:Y:S02]  /*1740*/  IMAD.U32 R10, RZ, RZ, UR6 ;  /* 0x00000006ff0a7e24 */ /* 0x000fe4000f8e00ff */
[----:B------:R-:W-:Y:S02]  /*1750*/  IMAD.U32 R6, RZ, RZ, UR4 ;  /* 0x00000004ff067e24 */ /* 0x000fe4000f8e00ff */
[----:B------:R-:W-:-:S02]  /*1760*/  IMAD.U32 R7, RZ, RZ, UR5 ;  /* 0x00000005ff077e24 */ /* 0x000fc4000f8e00ff */
[----:B------:R-:W-:Y:S02]  /*1770*/  IMAD.U32 R11, RZ, RZ, UR7 ;  /* 0x00000007ff0b7e24 */ /* 0x000fe4000f8e00ff */
[----:B------:R-:W-:Y:S02]  /*1780*/  IMAD.MOV.U32 R8, RZ, RZ, 0x1e1 ;  /* 0x000001e1ff087424 */ /* 0x000fe400078e00ff */
[----:B------:R-:W-:Y:S02]  /*1790*/  IMAD.MOV.U32 R12, RZ, RZ, 0x1 ;  /* 0x00000001ff0c7424 */ /* 0x000fe400078e00ff */
[----:B0-----:R-:W-:-:S07]  /*17a0*/  IMAD.MOV.U32 R13, RZ, RZ, RZ ;  /* 0x000000ffff0d7224 */ /* 0x001fce00078e00ff */
[----:B------:R-:W-:-:S07]  /*17b0*/  LEPC R20, `(.L_x_15) ;  /* 0x000000001014794e */ /* 0x000fce0000000000 */
[----:B-1---5:R-:W-:Y:S05]  /*17c0*/  CALL.ABS.NOINC R14 ;  /* 0x000000000e007343 */ /* 0x022fea0003c00000 */
.L_x_15:
[----:B0-----:R-:W-:-:S05]  /*17d0*/  IMAD.U32 R0, RZ, RZ, UR51 ;  /* 0x00000033ff007e24 */ /* 0x001fca000f8e00ff */
[----:B------:R-:W-:-:S13]  /*17e0*/  ISETP.NE.AND P0, PT, R0, 0x3, PT ;  /* 0x000000030000780c */ /* 0x000fda0003f05270 */
[----:B------:R-:W-:Y:S05]  /*17f0*/  @!P0 BRA `(.L_x_16) ;  /* 0x0000000000048947 */ /* 0x000fea0003800000 */
[----:B------:R-:W-:Y:S01]  /*1800*/  BPT.TRAP 0x1 ;  /* 0x000000040000795c */ /* 0x000fe20000300000 */
.L_x_16:
[----:B------:R-:W-:Y:S02]  /*1810*/  IMAD.U32 R3, RZ, RZ, UR43 ;  /* 0x0000002bff037e24 */ /* 0x000fe4000f8e00ff */
[----:B------:R-:W-:-:S03]  /*1820*/  IMAD.U32 R0, RZ, RZ, UR46 ;  /* 0x0000002eff007e24 */ /* 0x000fc6000f8e00ff */
[----:B------:R-:W-:Y:S02]  /*1830*/  LEA R3, R3, UR40, 0x3 ;  /* 0x0000002803037c11 */ /* 0x000fe4000f8e18ff */
[----:B------:R-:W-:-:S04]  /*1840*/  SHF.L.U32 R0, R0, 0x1f, RZ ;  /* 0x0000001f00007819 */ /* 0x000fc800000006ff */
[----:B------:R0:W1:Y:S01]  /*1850*/  SYNCS.PHASECHK.TRANS64.TRYWAIT P1, [R3+URZ], R0 ;  /* 0x00000000030075a7 */ /* 0x000062000802017f */
[----:B------:R-:W-:Y:S05]  /*1860*/  @!P0 BRA `(.L_x_17) ;  /* 0x0000000000048947 */ /* 0x000fea0003800000 */
[----:B------:R-:W-:Y:S01]  /*1870*/  BPT.TRAP 0x1 ;  /* 0x000000040000795c */ /* 0x000fe20000300000 */
.L_x_17:
[----:B-1----:R-:W-:Y:S05]  /*1880*/  @P1 BRA `(.L_x_18) ;  /* 0x0000000000081947 */ /* 0x002fea0003800000 */
[----:B------:R-:W1:Y:S02]  /*1890*/  SYNCS.PHASECHK.TRANS64.TRYWAIT P1, [R3+URZ], R0 ;  /* 0x00000000030075a7 */ /* 0x000e64000802017f */
[----:B-1----:R-:W-:Y:S05]  /*18a0*/  @!P1 BRA `(.L_x_19) ;  /* 0x0000004400c89947 */ /* 0x002fea0003800000 */
.L_x_18:
[----:B------:R-:W-:Y:S05]  /*18b0*/  WARPSYNC.ALL ;  /* 0x0000000000007948 */ /* 0x000fea0003800000 */
[----:B------:R-:W-:Y:S01]  /*18c0*/  ULEA UR9, UR43, UR47, 0xb ;  /* 0x0000002f2b097291 */ /* 0x000fe2000f8e583f */
[----:B------:R-:W-:Y:S01]  /*18d0*/  WARPGROUP.ARRIVE ;  /* 0x00000000000079c5 */ /* 0x000fe20000000000 */
[----:B------:R-:W-:Y:S01]  /*18e0*/  ULEA UR8, UR43, UR48, 0xb ;  /* 0x000000302b087291 */ /* 0x000fe2000f8e583f */
[----:B01----:R-:W-:Y:S01]  /*18f0*/  IMAD.U32 R0, RZ, RZ, UR50 ;  /* 0x00000032ff007e24 */ /* 0x003fe2000f8e00ff */
[----:B------:R-:W-:Y:S01]  /*1900*/  UMOV UR5, 0x40000040 ;  /* 0x4000004000057882 */ /* 0x000fe20000000000 */
[----:B------:R-:W-:-:S02]  /*1910*/  UMOV UR7, 0x40000040 ;  /* 0x4000004000077882 */ /* 0x000fc40000000000 */
[----:B------:R-:W-:Y:S01]  /*1920*/  UMOV UR4, UR9 ;  /* 0x0000000900047c82 */ /* 0x000fe20008000000 */
[----:B------:R-:W-:Y:S01]  /*1930*/  ISETP.GE.AND P1, PT, R0, 0x1, PT ;  /* 0x000000010000780c */ /* 0x000fe20003f26270 */
[----:B------:R-:W-:Y:S02]  /*1940*/  UMOV UR6, UR8 ;  /* 0x0000000800067c82 */ /* 0x000fe40008000000 */
[----:B------:R-:W-:Y:S01]  /*1950*/  HGMMA.64x64x8.F32.TF32 R24, gdesc[UR4], RZ, !UPT, gsb0 ;  /* 0x04e00000041879f0 */ /* 0x000fe2000c0028ff */
[----:B------:R-:W-:Y:S02]  /*1960*/  UIADD3 UR4, UR9, 0x2, URZ ;  /* 0x0000000209047890 */ /* 0x000fe4000fffe03f */
[----:B------:R-:W-:Y:S01]  /*1970*/  UIADD3 UR6, UR8, 0x2, URZ ;  /* 0x0000000208067890 */ /* 0x000fe2000fffe03f */
[----:B------:R-:W-:Y:S01]  /*1980*/  UMOV UR5, 0x40000040 ;  /* 0x4000004000057882 */ /* 0x000fe20000000000 */
[----:B------:R-:W-:Y:S01]  /*1990*/  UMOV UR7, 0x40000040 ;  /* 0x4000004000077882 */ /* 0x000fe20000000000 */
[----:B------:R-:W-:-:S02]  /*19a0*/  WARPGROUP.DEPBAR.LE gsb0, 0x0 ;  /* 0x00008000000079c5 */ /* 0x000fc40000010000 */
[----:B------:R-:W-:-:S06]  /*19b0*/  WARPGROUP.ARRIVE ;  /* 0x00000000000079c5 */ /* 0x000fcc0000000000 */
[----:B------:R-:W-:Y:S01]  /*19c0*/  HGMMA.64x64x8.F32.TF32 R24, gdesc[UR4], R24, gsb0 ;  /* 0x04e00000041879f0 */ /* 0x000fe20008002818 */
[----:B------:R-:W-:Y:S02]  /*19d0*/  UIADD3 UR4, UR9, 0x4, URZ ;  /* 0x0000000409047890 */ /* 0x000fe4000fffe03f */
[----:B------:R-:W-:Y:S01]  /*19e0*/  UIADD3 UR6, UR8, 0x4, URZ ;  /* 0x0000000408067890 */ /* 0x000fe2000fffe03f */
[----:B------:R-:W-:Y:S01]  /*19f0*/  UMOV UR5, 0x40000040 ;  /* 0x4000004000057882 */ /* 0x000fe20000000000 */
[----:B------:R-:W-:Y:S01]  /*1a00*/  UMOV UR7, 0x40000040 ;  /* 0x4000004000077882 */ /* 0x000fe20000000000 */
[----:B------:R-:W-:Y:S02]  /*1a10*/  WARPGROUP.DEPBAR.LE gsb0, 0x0 ;  /* 0x00008000000079c5 */ /* 0x000fe40000010000 */
        /* <DEDUP_REMOVED lines=92> */
[----:B------:R-:W-:Y:S03]  /*1fe0*/  HGMMA.64x64x8.F32.TF32 R24, gdesc[UR4], R24, gsb0 ;  /* 0x04e00000041879f0 */ /* 0x000fe60008002818 */
[----:B------:R-:W-:Y:S02]  /*1ff0*/  WARPGROUP.DEPBAR.LE gsb0, 0x0 ;  /* 0x00008000000079c5 */ /* 0x000fe40000010000 */
[----:B------:R-:W-:Y:S05]  /*2000*/  @!P1 BRA `(.L_x_20) ;  /* 0x0000000800649947 */ /* 0x000fea0003800000 */
[----:B------:R-:W-:Y:S01]  /*2010*/  UIADD3 UR9, UR43, 0x1, URZ ;  /* 0x000000012b097890 */ /* 0x000fe2000fffe03f */
[----:B------:R-:W-:Y:S01]  /*2020*/  IMAD.U32 R0, RZ, RZ, UR50 ;  /* 0x00000032ff007e24 */ /* 0x000fe2000f8e00ff */
[----:B------:R-:W-:Y:S02]  /*2030*/  UMOV UR8, UR43 ;  /* 0x0000002b00087c82 */ /* 0x000fe40008000000 */
[----:B------:R-:W-:-:S04]  /*2040*/  UISETP.NE.AND UP0, UPT, UR9, 0x2, UPT ;  /* 0x000000020900788c */ /* 0x000fc8000bf05270 */
[----:B------:R-:W-:Y:S02]  /*2050*/  USEL UR4, URZ, 0x1, UP0 ;  /* 0x000000013f047887 */ /* 0x000fe40008000000 */
[----:B------:R-:W-:Y:S02]  /*2060*/  USEL UR9, UR9, URZ, UP0 ;  /* 0x0000003f09097287 */ /* 0x000fe40008000000 */
[----:B------:R-:W-:-:S06]  /*2070*/  ULOP3.LUT UR4, UR46, UR4, URZ, 0x3c, !UPT ;  /* 0x000000042e047292 */ /* 0x000fcc000f8e3c3f */
[----:B------:R-:W-:-:S07]  /*2080*/  IMAD.U32 R5, RZ, RZ, UR4 ;  /* 0x00000004ff057e24 */ /* 0x000fce000f8e00ff */
.L_x_27:
[----:B01----:R-:W-:Y:S05]  /*2090*/  @!P0 BRA `(.L_x_21) ;  /* 0x0000000000048947 */ /* 0x003fea0003800000 */
[----:B------:R-:W-:Y:S01]  /*20a0*/  BPT.TRAP 0x1 ;  /* 0x000000040000795c */ /* 0x000fe20000300000 */
.L_x_21:
[----:B------:R-:W-:Y:S01]  /*20b0*/  ULEA UR4, UR9, UR40, 0x3 ;  /* 0x0000002809047291 */ /* 0x000fe2000f8e183f */
[----:B------:R-:W-:-:S08]  /*20c0*/  SHF.L.U32 R3, R5, 0x1f, RZ ;  /* 0x0000001f05037819 */ /* 0x000fd000000006ff */
[----:B------:R0:W1:Y:S01]  /*20d0*/  SYNCS.PHASECHK.TRANS64.TRYWAIT P1, [UR4], R3 ;  /* 0x00000003ff0075a7 */ /* 0x0000620008020144 */
[----:B------:R-:W-:Y:S05]  /*20e0*/  @!P0 BRA `(.L_x_22) ;  /* 0x0000000000048947 */ /* 0x000fea0003800000 */
[----:B------:R-:W-:Y:S01]  /*20f0*/  BPT.TRAP 0x1 ;  /* 0x000000040000795c */ /* 0x000fe20000300000 */
.L_x_22:
[----:B-1----:R-:W-:Y:S05]  /*2100*/  @P1 BRA `(.L_x_23) ;  /* 0x0000000000081947 */ /* 0x002fea0003800000 */
[----:B------:R-:W1:Y:S02]  /*2110*/  SYNCS.PHASECHK.TRANS64.TRYWAIT P1, [UR4], R3 ;  /* 0x00000003ff0075a7 */ /* 0x000e640008020144 */
[----:B-1----:R-:W-:Y:S05]  /*2120*/  @!P1 BRA `(.L_x_24) ;  /* 0x0000003c00bc9947 */ /* 0x002fea0003800000 */
.L_x_23:
[----:B------:R-:W-:Y:S01]  /*2130*/  ULEA UR10, UR9, UR48, 0xb ;  /* 0x00000030090a7291 */ /* 0x000fe2000f8e583f */
[----:B------:R-:W-:Y:S01]  /*2140*/  WARPGROUP.ARRIVE ;  /* 0x00000000000079c5 */ /* 0x000fe20000000000 */
[----:B------:R-:W-:Y:S01]  /*2150*/  ULEA UR11, UR9, UR47, 0xb ;  /* 0x0000002f090b7291 */ /* 0x000fe2000f8e583f */
[----:B------:R-:W-:Y:S01]  /*2160*/  UMOV UR7, 0x40000040 ;  /* 0x4000004000077882 */ /* 0x000fe20000000000 */
[----:B------:R-:W-:-:S03]  /*2170*/  UMOV UR5, 0x40000040 ;  /* 0x4000004000057882 */ /* 0x000fc60000000000 */
[----:B------:R-:W-:Y:S02]  /*2180*/  UMOV UR6, UR10 ;  /* 0x0000000a00067c82 */ /* 0x000fe40008000000 */
[----:B------:R-:W-:Y:S02]  /*2190*/  UMOV UR4, UR11 ;  /* 0x0000000b00047c82 */ /* 0x000fe40008000000 */
[----:B------:R-:W-:Y:S01]  /*21a0*/  HGMMA.64x64x8.F32.TF32 R24, gdesc[UR4], R24, gsb0 ;  /* 0x04e00000041879f0 */ /* 0x000fe20008002818 */
        /* <DEDUP_REMOVED lines=107> */
[----:B------:R-:W-:Y:S01]  /*2860*/  BPT.TRAP 0x1 ;  /* 0x000000040000795c */ /* 0x000fe20000300000 */
.L_x_25:
[----:B------:R-:W-:Y:S02]  /*2870*/  UISETP.GT.U32.AND UP0, UPT, UR39, 0x1, UPT ;  /* 0x000000012700788c */ /* 0x000fe4000bf04070 */
[----:B------:R-:W-:-:S04]  /*2880*/  ULEA UR4, UR8, UR40, 0x3 ;  /* 0x0000002808047291 */ /* 0x000fc8000f8e183f */
[----:B------:R-:W-:Y:S01]  /*2890*/  UIADD3 UR4, UR4, 0x10, URZ ;  /* 0x0000001004047890 */ /* 0x000fe2000fffe03f */
[----:B------:R-:W-:-:S03]  /*28a0*/  PLOP3.LUT P1, PT, PT, PT, UP0, 0x80, 0x0 ;  /* 0x000000000000781c */ /* 0x000fc60003f2f008 */
[----:B------:R-:W-:-:S09]  /*28b0*/  UPRMT UR4, URZ, 0x654, UR4 ;  /* 0x000006543f047896 */ /* 0x000fd20008000004 */
[----:B------:R-:W-:Y:S01]  /*28c0*/  SYNCS.ARRIVE.TRANS64.RED.A1T0 RZ, [UR4], RZ ;  /* 0x000000ffffff79a7 */ /* 0x000fe20008100404 */
[----:B------:R-:W-:Y:S05]  /*28d0*/  @P1 BRA `(.L_x_26) ;  /* 0x0000000000041947 */ /* 0x000fea0003800000 */
[----:B------:R-:W-:Y:S01]  /*28e0*/  BPT.TRAP 0x1 ;  /* 0x000000040000795c */ /* 0x000fe20000300000 */
.L_x_26:
[----:B------:R-:W-:Y:S01]  /*28f0*/  UIADD3 UR9, UR9, 0x1, URZ ;  /* 0x0000000109097890 */ /* 0x000fe2000fffe03f */
[C---:B------:R-:W-:Y:S01]  /*2900*/  ISETP.GT.AND P1, PT, R0.reuse, 0x1, PT ;  /* 0x000000010000780c */ /* 0x040fe20003f24270 */
[----:B------:R-:W-:Y:S01]  /*2910*/  UIADD3 UR8, UR8, 0x1, URZ ;  /* 0x0000000108087890 */ /* 0x000fe2000fffe03f */
[----:B------:R-:W-:Y:S01]  /*2920*/  VIADD R0, R0, 0xffffffff ;  /* 0xffffffff00007836 */ /* 0x000fe20000000000 */
[----:B------:R-:W-:Y:S02]  /*2930*/  UISETP.NE.AND UP0, UPT, UR9, 0x2, UPT ;  /* 0x000000020900788c */ /* 0x000fe4000bf05270 */
[----:B------:R-:W-:Y:S02]  /*2940*/  UISETP.NE.AND UP1, UPT, UR8, 0x2, UPT ;  /* 0x000000020800788c */ /* 0x000fe4000bf25270 */
[----:B------:R-:W-:Y:S02]  /*2950*/  USEL UR4, URZ, 0x1, UP0 ;  /* 0x000000013f047887 */ /* 0x000fe40008000000 */
[----:B------:R-:W-:-:S02]  /*2960*/  USEL UR9, UR9, URZ, UP0 ;  /* 0x0000003f09097287 */ /* 0x000fc40008000000 */
[----:B------:R-:W-:Y:S02]  /*2970*/  USEL UR8, UR8, URZ, UP1 ;  /* 0x0000003f08087287 */ /* 0x000fe40008800000 */
[----:B------:R-:W-:Y:S01]  /*2980*/  LOP3.LUT R5, R5, UR4, RZ, 0x3c, !PT ;  /* 0x0000000405057c12 */ /* 0x000fe2000f8e3cff */
[----:B------:R-:W-:Y:S09]  /*2990*/  @P1 BRA `(.L_x_27) ;  /* 0xfffffff400bc1947 */ /* 0x000ff2000383ffff */
.L_x_20:
[----:B------:R-:W2:Y:S01]  /*29a0*/  LDC R0, c[0x0][0x28c] ;  /* 0x0000a300ff007b82 */ /* 0x000ea20000000800 */
[----:B------:R3:W-:Y:S01]  /*29b0*/  SYNCS.ARRIVE.TRANS64.A1T0 RZ, [R69+UR52], RZ ;  /* 0x000000ff45ff79a7 */ /* 0x0007e20008100034 */
[----:B--2---:R-:W-:-:S13]  /*29c0*/  ISETP.GE.AND P1, PT, R0, 0x1, PT ;  /* 0x000000010000780c */ /* 0x004fda0003f26270 */
[----:B---3--:R-:W-:Y:S05]  /*29d0*/  @!P1 BRA `(.L_x_28) ;  /* 0x0000000000309947 */ /* 0x008fea0003800000 */
[----:B------:R-:W-:Y:S05]  /*29e0*/  @!P0 BRA `(.L_x_29) ;  /* 0x0000000000048947 */ /* 0x000fea0003800000 */
[----:B------:R-:W-:Y:S01]  /*29f0*/  BPT.TRAP 0x1 ;  /* 0x000000040000795c */ /* 0x000fe20000300000 */
.L_x_29:
[----:B------:R-:W-:Y:S02]  /*2a00*/  UIADD3 UR4, UR50, UR43, URZ ;  /* 0x0000002b32047290 */ /* 0x000fe4000fffe03f */
[----:B------:R-:W-:Y:S02]  /*2a10*/  UISETP.GT.U32.AND UP0, UPT, UR39, 0x1, UPT ;  /* 0x000000012700788c */ /* 0x000fe4000bf04070 */
[----:B------:R-:W-:-:S04]  /*2a20*/  USHF.L.U32 UR4, UR4, 0x3, URZ ;  /* 0x0000000304047899 */ /* 0x000fc8000800063f */
[----:B------:R-:W-:Y:S01]  /*2a30*/  ULOP3.LUT UR4, UR4, 0x8, URZ, 0xc0, !UPT ;  /* 0x0000000804047892 */ /* 0x000fe2000f8ec03f */
[----:B------:R-:W-:-:S03]  /*2a40*/  PLOP3.LUT P0, PT, PT, PT, UP0, 0x80, 0x0 ;  /* 0x000000000000781c */ /* 0x000fc60003f0f008 */
[----:B------:R-:W-:-:S04]  /*2a50*/  UIADD3 UR4, UR40, 0x10, UR4 ;  /* 0x0000001028047890 */ /* 0x000fc8000fffe004 */
[----:B------:R-:W-:-:S09]  /*2a60*/  UPRMT UR4, URZ, 0x654, UR4 ;  /* 0x000006543f047896 */ /* 0x000fd20008000004 */
[----:B------:R-:W-:Y:S01]  /*2a70*/  SYNCS.ARRIVE.TRANS64.RED.A1T0 RZ, [UR4], RZ ;  /* 0x000000ffffff79a7 */ /* 0x000fe20008100404 */
[----:B------:R-:W-:Y:S05]  /*2a80*/  @P0 BRA `(.L_x_28) ;  /* 0x0000000000040947 */ /* 0x000fea0003800000 */
[----:B------:R-:W-:Y:S01]  /*2a90*/  BPT.TRAP 0x1 ;  /* 0x000000040000795c */ /* 0x000fe20000300000 */
.L_x_28:
[----:B------:R-:W-:Y:S02]  /*2aa0*/  SHF.L.U32 R0, R68, 0x1f, RZ ;  /* 0x0000001f44007819 */ /* 0x000fe400000006ff */
[----:B------:R-:W-:Y:S02]  /*2ab0*/  SHF.R.S32.HI R9, RZ, 0x1f, R19 ;  /* 0x0000001fff097819 */ /* 0x000fe40000011413 */
[----:B------:R-:W2:Y:S02]  /*2ac0*/  SYNCS.PHASECHK.TRANS64.TRYWAIT P0, [R63+URZ+0x8], R0 ;  /* 0x000008003f0075a7 */ /* 0x000ea4000800017f */
[----:B--2---:R-:W-:Y:S05]  /*2ad0*/  @!P0 BRA `(.L_x_30) ;  /* 0x0000003400688947 */ /* 0x004fea0003800000 */
.L_x_118:
[----:B------:R-:W-:Y:S01]  /*2ae0*/  ULDC.64 UR4, c[0x0][0x5d0] ;  /* 0x0001740000047ab9 */ /* 0x000fe20000000a00 */
[----:B------:R-:W-:Y:S01]  /*2af0*/  ULDC UR6, c[0x0][0x284] ;  /* 0x0000a10000067ab9 */ /* 0x000fe20000000800 */
[----:B--2---:R-:W-:Y:S02]  /*2b00*/  IMAD R0, R9, UR4, RZ ;  /* 0x0000000409007c24 */ /* 0x004fe4000f8e02ff */
[----:B------:R-:W-:Y:S02]  /*2b10*/  IMAD.SHL.U32 R10, R2, 0x40, RZ ;  /* 0x00000040020a7824 */ /* 0x000fe400078e00ff */
[C---:B------:R-:W-:Y:S02]  /*2b20*/  IMAD R5, R19.reuse, UR5, R0 ;  /* 0x0000000513057c24 */ /* 0x040fe4000f8e0200 */
[----:B------:R-:W-:Y:S01]  /*2b30*/  IMAD.SHL.U32 R0, R18, 0x40, RZ ;  /* 0x0000004012007824 */ /* 0x000fe200078e00ff */
[----:B------:R-:W-:Y:S01]  /*2b40*/  SHF.R.S32.HI R11, RZ, 0x1f, R10 ;  /* 0x0000001fff0b7819 */ /* 0x000fe2000001140a */
[----:B01----:R-:W-:Y:S01]  /*2b50*/  IMAD.WIDE.U32 R2, R19, UR4, R58 ;  /* 0x0000000413027c25 */ /* 0x003fe2000f8e003a */
[----:B------:R-:W-:-:S02]  /*2b60*/  ULDC.64 UR4, c[0x0][0x5c8] ;  /* 0x0001720000047ab9 */ /* 0x000fc40000000a00 */
[----:B------:R-:W-:Y:S01]  /*2b70*/  ISETP.GE.AND P0, PT, R0, UR6, PT ;  /* 0x0000000600007c0c */ /* 0x000fe2000bf06270 */
[----:B------:R-:W-:Y:S01]  /*2b80*/  ULDC UR6, c[0x0][0x288] ;  /* 0x0000a20000067ab9 */ /* 0x000fe20000000800 */
[----:B------:R-:W-:Y:S01]  /*2b90*/  IADD3 R2, P1, R10, R2, RZ ;  /* 0x000000020a027210 */ /* 0x000fe20007f3e0ff */
[----:B------:R-:W-:Y:S01]  /*2ba0*/  IMAD.WIDE R20, R18, 0x40, R56 ;  /* 0x0000004012147825 */ /* 0x000fe200078e0238 */
[----:B------:R-:W-:Y:S02]  /*2bb0*/  ISETP.GE.OR P0, PT, R10, UR6, P0 ;  /* 0x000000060a007c0c */ /* 0x000fe40008706670 */
[----:B------:R-:W-:Y:S01]  /*2bc0*/  IADD3.X R3, R11, R3, R5, P1, !PT ;  /* 0x000000030b037210 */ /* 0x000fe20000ffe405 */
[----:B------:R-:W-:-:S04]  /*2bd0*/  IMAD R7, R21, UR4, RZ ;  /* 0x0000000415077c24 */ /* 0x000fc8000f8e02ff */
[C---:B------:R-:W-:Y:S02]  /*2be0*/  IMAD R7, R20.reuse, UR5, R7 ;  /* 0x0000000514077c24 */ /* 0x040fe4000f8e0207 */
[----:B------:R-:W-:-:S04]  /*2bf0*/  IMAD.WIDE.U32 R66, R20, UR4, R2 ;  /* 0x0000000414427c25 */ /* 0x000fc8000f8e0002 */
[----:B------:R-:W-:Y:S05]  /*2c00*/  @P0 BRA `(.L_x_31) ;  /* 0x0000001800d00947 */ /* 0x000fea0003800000 */
[----:B-----5:R-:W-:Y:S01]  /*2c10*/  FSETP.NEU.AND P1, PT, R23, RZ, PT ;  /* 0x000000ff1700720b */ /* 0x020fe20003f2d000 */
[----:B------:R-:W-:Y:S01]  /*2c20*/  IMAD.IADD R70, R62, 0x1, -R10 ;  /* 0x000000013e467824 */ /* 0x000fe200078e0a0a */
[----:B------:R-:W-:Y:S01]  /*2c30*/  BSSY B0, `(.L_x_31) ;  /* 0x00001b1000007945 */ /* 0x000fe20003800000 */
[----:B------:R-:W-:Y:S02]  /*2c40*/  IMAD.IADD R0, R65, 0x1, -R0 ;  /* 0x0000000141007824 */ /* 0x000fe400078e0a00 */
[----:B------:R-:W-:Y:S01]  /*2c50*/  IMAD.IADD R5, R67, 0x1, R7 ;  /* 0x0000000143057824 */ /* 0x000fe200078e0207 */
[----:B------:R-:W-:-:S04]  /*2c60*/  ISETP.GT.AND P0, PT, R70, RZ, PT ;  /* 0x000000ff4600720c */ /* 0x000fc80003f04270 */
[----:B------:R-:W-:-:S03]  /*2c70*/  ISETP.GT.AND P2, PT, R0, RZ, P0 ;  /* 0x000000ff0000720c */ /* 0x000fc60000744270 */
[----:B------:R-:W-:Y:S10]  /*2c80*/  @!P1 BRA `(.L_x_32) ;  /* 0x0000001000d49947 */ /* 0x000ff40003800000 */
[----:B------:R-:W0:Y:S01]  /*2c90*/  LDC.64 R72, c[0x0][0x5b8] ;  /* 0x00016e00ff487b82 */ /* 0x000e220000000a00 */
[----:B------:R-:W-:-:S07]  /*2ca0*/  ULDC.64 UR4, c[0x0][0x5c0] ;  /* 0x0001700000047ab9 */ /* 0x000fce0000000a00 */
[----:B------:R-:W1:Y:S08]  /*2cb0*/  LDC.64 R74, c[0x0][0x5b0] ;  /* 0x00016c00ff4a7b82 */ /* 0x000e700000000a00 */
[----:B------:R-:W2:Y:S01]  /*2cc0*/  LDC.64 R76, c[0x0][0x5a8] ;  /* 0x00016a00ff4c7b82 */ /* 0x000ea20000000a00 */
[-C--:B0-----:R-:W-:Y:S02]  /*2cd0*/  IMAD R4, R9, R72.reuse, RZ ;  /* 0x0000004809047224 */ /* 0x081fe400078e02ff */
[----:B------:R-:W-:-:S04]  /*2ce0*/  IMAD.WIDE.U32 R2, R19, R72, R58 ;  /* 0x0000004813027225 */ /* 0x000fc800078e003a */
[----:B------:R-:W-:Y:S01]  /*2cf0*/  IMAD R67, R19, R73, R4 ;  /* 0x0000004913437224 */ /* 0x000fe200078e0204 */
[----:B------:R-:W-:Y:S01]  /*2d00*/  IADD3 R6, P1, R10, R2, RZ ;  /* 0x000000020a067210 */ /* 0x000fe20007f3e0ff */
[----:B-1----:R-:W-:-:S03]  /*2d10*/  IMAD R2, R21, R74, RZ ;  /* 0x0000004a15027224 */ /* 0x002fc600078e02ff */
[----:B------:R-:W-:Y:S01]  /*2d20*/  IADD3.X R7, R11, R3, R67, P1, !PT ;  /* 0x000000030b077210 */ /* 0x000fe20000ffe443 */
[C---:B------:R-:W-:Y:S02]  /*2d30*/  IMAD R21, R20.reuse, R75, R2 ;  /* 0x0000004b14157224 */ /* 0x040fe400078e0202 */
[----:B------:R-:W-:-:S04]  /*2d40*/  IMAD.WIDE.U32 R2, R20, R74, R6 ;  /* 0x0000004a14027225 */ /* 0x000fc800078e0006 */
[----:B------:R-:W-:Y:S01]  /*2d50*/  IMAD.IADD R3, R3, 0x1, R21 ;  /* 0x0000000103037824 */ /* 0x000fe200078e0215 */
[----:B--2---:R-:W-:-:S04]  /*2d60*/  LEA R8, P1, R2, R76, 0x2 ;  /* 0x0000004c02087211 */ /* 0x004fc800078210ff */
[----:B------:R-:W-:-:S05]  /*2d70*/  LEA.HI.X R9, R2, R77, R3, 0x2, P1 ;  /* 0x0000004d02097211 */ /* 0x000fca00008f1403 */
[----:B------:R0:W2:Y:S01]  /*2d80*/  @P2 LDG.E.LTC128B R18, desc[UR56][R8.64] ;  /* 0x0000003808122981 */ /* 0x0000a2000c1e1920 */
[----:B------:R-:W-:Y:S01]  /*2d90*/  IMAD.WIDE.U32 R2, R20, R74, R10 ;  /* 0x0000004a14027225 */ /* 0x000fe200078e000a */
[----:B------:R-:W-:Y:S01]  /*2da0*/  SHF.L.U64.HI R15, R74, 0x3, R75 ;  /* 0x000000034a0f7819 */ /* 0x000fe2000001024b */
[----:B------:R-:W-:Y:S01]  /*2db0*/  BSSY B1, `(.L_x_33) ;  /* 0x0000017000017945 */ /* 0x000fe20003800000 */
[----:B------:R-:W-:Y:S01]  /*2dc0*/  ISETP.GT.AND P0, PT, R0, 0x8, P0 ;  /* 0x000000080000780c */ /* 0x000fe20000704270 */
[----:B------:R-:W-:Y:S01]  /*2dd0*/  IMAD.SHL.U32 R14, R74, 0x8, RZ ;  /* 0x000000084a0e7824 */ /* 0x000fe200078e00ff */
[----:B------:R-:W-:-:S03]  /*2de0*/  IADD3 R12, P1, R58, R2, RZ ;  /* 0x000000023a0c7210 */ /* 0x000fc60007f3e0ff */
[----:B------:R-:W-:Y:S01]  /*2df0*/  IMAD.WIDE.U32 R14, R20, R74, R14 ;  /* 0x0000004a140e7225 */ /* 0x000fe200078e000e */
[----:B------:R-:W-:Y:S02]  /*2e00*/  IADD3.X R13, R59, R21, R3, P1, !PT ;  /* 0x000000153b0d7210 */ /* 0x000fe40000ffe403 */
[C---:B------:R-:W-:Y:S01]  /*2e10*/  LEA R4, P1, R66.reuse, UR4, 0x2 ;  /* 0x0000000442047c11 */ /* 0x040fe2000f8210ff */
[----:B------:R-:W-:Y:S02]  /*2e20*/  IMAD.IADD R21, R21, 0x1, R15 ;  /* 0x0000000115157824 */ /* 0x000fe400078e020f */
[----:B------:R-:W-:Y:S01]  /*2e30*/  IMAD.WIDE.U32 R12, R19, R72, R12 ;  /* 0x00000048130c7225 */ /* 0x000fe200078e000c */
[----:B------:R-:W-:Y:S02]  /*2e40*/  LEA.HI.X R5, R66, UR5, R5, 0x2, P1 ;  /* 0x0000000542057c11 */ /* 0x000fe400088f1405 */
[----:B------:R-:W-:Y:S01]  /*2e50*/  ISETP.GT.AND P1, PT, R70, 0x1, PT ;  /* 0x000000014600780c */ /* 0x000fe20003f24270 */
[----:B------:R-:W-:Y:S01]  /*2e60*/  IMAD.IADD R3, R67, 0x1, R13 ;  /* 0x0000000143037824 */ /* 0x000fe200078e020d */
[----:B------:R-:W-:-:S02]  /*2e70*/  LEA R2, P3, R12, R76, 0x2 ;  /* 0x0000004c0c027211 */ /* 0x000fc400078610ff */
[----:B------:R-:W-:Y:S02]  /*2e80*/  ISETP.GT.AND P5, PT, R0, RZ, P1 ;  /* 0x000000ff0000720c */ /* 0x000fe40000fa4270 */
[----:B------:R-:W-:Y:S02]  /*2e90*/  LEA.HI.X R3, R12, R77, R3, 0x2, P3 ;  /* 0x0000004d0c037211 */ /* 0x000fe400018f1403 */
[----:B0-----:R-:W-:-:S04]  /*2ea0*/  IADD3 R8, P3, R6, R14, RZ ;  /* 0x0000000e06087210 */ /* 0x001fc80007f7e0ff */
[----:B------:R-:W-:Y:S01]  /*2eb0*/  LEA R12, P4, R8, R76, 0x2 ;  /* 0x0000004c080c7211 */ /* 0x000fe200078810ff */
[----:B------:R-:W-:Y:S02]  /*2ec0*/  IMAD.X R7, R21, 0x1, R7, P3 ;  /* 0x0000000115077824 */ /* 0x000fe400018e0607 */
[----:B--2---:R-:W-:-:S04]  /*2ed0*/  FMUL R9, R18, R23 ;  /* 0x0000001712097220 */ /* 0x004fc80000400000 */
[----:B------:R-:W-:-:S05]  /*2ee0*/  FFMA R9, R24, R22, R9 ;  /* 0x0000001618097223 */ /* 0x000fca0000000009 */
[----:B------:R0:W-:Y:S01]  /*2ef0*/  @P2 STG.E desc[UR56][R4.64], R9 ;  /* 0x0000000904002986 */ /* 0x0001e2000c101938 */
[----:B------:R-:W-:Y:S05]  /*2f00*/  @!P5 BRA `(.L_x_34) ;  /* 0x000000000004d947 */ /* 0x000fea0003800000 */
[----:B------:R1:W5:Y:S02]  /*2f10*/  LDG.E.LTC128B R18, desc[UR56][R2.64+0x4] ;  /* 0x0000043802127981 */ /* 0x000364000c1e1920 */
.L_x_34:
[----:B------:R-:W-:Y:S05]  /*2f20*/  BSYNC B1 ;  /* 0x0000000000017941 */ /* 0x000fea0003800000 */
.L_x_33:
[----:B-----5:R-:W-:Y:S01]  /*2f30*/  FMUL R6, R18, R23 ;  /* 0x0000001712067220 */ /* 0x020fe20000400000 */
[----:B------:R-:W-:-:S03]  /*2f40*/  LEA.HI.X R13, R8, R77, R7, 0x2, P4 ;  /* 0x0000004d080d7211 */ /* 0x000fc600020f1407 */
[----:B------:R-:W-:-:S05]  /*2f50*/  FFMA R25, R25, R22, R6 ;  /* 0x0000001619197223 */ /* 0x000fca0000000006 */
[----:B------:R2:W-:Y:S04]  /*2f60*/  @P5 STG.E desc[UR56][R4.64+0x4], R25 ;  /* 0x0000041904005986 */ /* 0x0005e8000c101938 */
[----:B------:R-:W3:Y:S01]  /*2f70*/  @P0 LDG.E.LTC128B R18, desc[UR56][R12.64] ;  /* 0x000000380c120981 */ /* 0x000ee2000c1e1920 */
[----:B------:R-:W-:Y:S01]  /*2f80*/  IADD3 R10, P2, P3, R58, R14, R10 ;  /* 0x0000000e3a0a7210 */ /* 0x000fe20007b5e00a */
[----:B------:R-:W-:Y:S01]  /*2f90*/  BSSY B1, `(.L_x_35) ;  /* 0x0000010000017945 */ /* 0x000fe20003800000 */
[----:B0-----:R-:W-:Y:S02]  /*2fa0*/  SHF.L.U64.HI R9, R61, 0x2, R60 ;  /* 0x000000023d097819 */ /* 0x001fe4000001023c */
[----:B------:R-:W-:Y:S02]  /*2fb0*/  IADD3.X R11, R59, R21, R11, P2, P3 ;  /* 0x000000153b0b7210 */ /* 0x000fe400017e640b */
[----:B------:R-:W-:-:S02]  /*2fc0*/  LEA R8, P3, R61, R4, 0x2 ;  /* 0x000000043d087211 */ /* 0x000fc400078610ff */
[----:B------:R-:W-:Y:S01]  /*2fd0*/  ISETP.GT.AND P1, PT, R0, 0x8, P1 ;  /* 0x000000080000780c */ /* 0x000fe20000f24270 */
[----:B------:R-:W-:Y:S01]  /*2fe0*/  IMAD.WIDE.U32 R10, R19, R72, R10 ;  /* 0x00000048130a7225 */ /* 0x000fe200078e000a */
[----:B------:R-:W-:-:S03]  /*2ff0*/  ISETP.GT.AND P2, PT, R70, 0x8, PT ;  /* 0x000000084600780c */ /* 0x000fc60003f44270 */
[----:B------:R-:W-:Y:S01]  /*3000*/  IMAD.X R9, R9, 0x1, R5, P3 ;  /* 0x0000000109097824 */ /* 0x000fe200018e0605 */
[----:B------:R-:W-:Y:S01]  /*3010*/  LEA R6, P4, R10, R76, 0x2 ;  /* 0x0000004c0a067211 */ /* 0x000fe200078810ff */
[----:B------:R-:W-:Y:S02]  /*3020*/  IMAD.IADD R11, R67, 0x1, R11 ;  /* 0x00000001430b7824 */ /* 0x000fe400078e020b */
[----:B---3--:R-:W-:-:S04]  /*3030*/  FMUL R7, R18, R23 ;  /* 0x0000001712077220 */ /* 0x008fc80000400000 */
[----:B------:R-:W-:Y:S01]  /*3040*/  FFMA R13, R26, R22, R7 ;  /* 0x000000161a0d7223 */ /* 0x000fe20000000007 */
[----:B------:R-:W-:-:S04]  /*3050*/  LEA.HI.X R7, R10, R77, R11, 0x2, P4 ;  /* 0x0000004d0a077211 */ /* 0x000fc800020f140b */
[----:B------:R2:W-:Y:S01]  /*3060*/  @P0 STG.E desc[UR56][R8.64], R13 ;  /* 0x0000000d08000986 */ /* 0x0005e2000c101938 */
[----:B------:R-:W-:Y:S05]  /*3070*/  @!P1 BRA `(.L_x_36) ;  /* 0x0000000000049947 */ /* 0x000fea0003800000 */
[----:B------:R0:W5:Y:S02]  /*3080*/  LDG.E.LTC128B R18, desc[UR56][R6.64+0x4] ;  /* 0x0000043806127981 */ /* 0x000164000c1e1920 */
.L_x_36:
[----:B------:R-:W-:Y:S05]  /*3090*/  BSYNC B1 ;  /* 0x0000000000017941 */ /* 0x000fea0003800000 */
.L_x_35:
[----:B-----5:R-:W-:Y:S01]  /*30a0*/  FMUL R10, R18, R23 ;  /* 0x00000017120a7220 */ /* 0x020fe20000400000 */
[----:B------:R-:W-:Y:S01]  /*30b0*/  ISETP.GT.AND P3, PT, R0, RZ, P2 ;  /* 0x000000ff0000720c */ /* 0x000fe20001764270 */
[----:B------:R-:W-:Y:S01]  /*30c0*/  BSSY B1, `(.L_x_37) ;  /* 0x0000006000017945 */ /* 0x000fe20003800000 */
[----:B------:R-:W-:Y:S01]  /*30d0*/  ISETP.GT.AND P0, PT, R70, 0x9, PT ;  /* 0x000000094600780c */ /* 0x000fe20003f04270 */
[----:B------:R-:W-:-:S05]  /*30e0*/  FFMA R27, R27, R22, R10 ;  /* 0x000000161b1b7223 */ /* 0x000fca000000000a */
[----:B------:R3:W-:Y:S05]  /*30f0*/  @P1 STG.E desc[UR56][R8.64+0x4], R27 ;  /* 0x0000041b08001986 */ /* 0x0007ea000c101938 */
[----:B------:R-:W-:Y:S05]  /*3100*/  @!P3 BRA `(.L_x_38) ;  /* 0x000000000004b947 */ /* 0x000fea0003800000 */
[----:B------:R4:W5:Y:S02]  /*3110*/  LDG.E.LTC128B R18, desc[UR56][R2.64+0x20] ;  /* 0x0000203802127981 */ /* 0x000964000c1e1920 */
.L_x_38:
[----:B------:R-:W-:Y:S05]  /*3120*/  BSYNC B1 ;  /* 0x0000000000017941 */ /* 0x000fea0003800000 */
.L_x_37:
[----:B-----5:R-:W-:Y:S01]  /*3130*/  FMUL R11, R18, R23 ;  /* 0x00000017120b7220 */ /* 0x020fe20000400000 */
[----:B------:R-:W-:Y:S01]  /*3140*/  ISETP.GT.AND P1, PT, R0, RZ, P0 ;  /* 0x000000ff0000720c */ /* 0x000fe20000724270 */
[----:B------:R-:W-:Y:S02]  /*3150*/  BSSY B1, `(.L_x_39) ;  /* 0x0000005000017945 */ /* 0x000fe40003800000 */
[----:B------:R-:W-:-:S05]  /*3160*/  FFMA R11, R28, R22, R11 ;  /* 0x000000161c0b7223 */ /* 0x000fca000000000b */
[----:B------:R0:W-:Y:S05]  /*3170*/  @P3 STG.E desc[UR56][R4.64+0x20], R11 ;  /* 0x0000200b04003986 */ /* 0x0001ea000c101938 */
[----:B------:R-:W-:Y:S05]  /*3180*/  @!P1 BRA `(.L_x_40) ;  /* 0x0000000000049947 */ /* 0x000fea0003800000 */
[----:B------:R0:W5:Y:S02]  /*3190*/  LDG.E.LTC128B R18, desc[UR56][R2.64+0x24] ;  /* 0x0000243802127981 */ /* 0x000164000c1e1920 */
.L_x_40:
[----:B------:R-:W-:Y:S05]  /*31a0*/  BSYNC B1 ;  /* 0x0000000000017941 */ /* 0x000fea0003800000 */
.L_x_39:
[----:B-----5:R-:W-:Y:S01]  /*31b0*/  FMUL R10, R18, R23 ;  /* 0x00000017120a7220 */ /* 0x020fe20000400000 */
[----:B------:R-:W-:Y:S01]  /*31c0*/  ISETP.GT.AND P2, PT, R0, 0x8, P2 ;  /* 0x000000080000780c */ /* 0x000fe20001744270 */
[----:B------:R-:W-:Y:S02]  /*31d0*/  BSSY B1, `(.L_x_41) ;  /* 0x0000005000017945 */ /* 0x000fe40003800000 */
[----:B------:R-:W-:-:S05]  /*31e0*/  FFMA R29, R29, R22, R10 ;  /* 0x000000161d1d7223 */ /* 0x000fca000000000a */
[----:B------:R0:W-:Y:S05]  /*31f0*/  @P1 STG.E desc[UR56][R4.64+0x24], R29 ;  /* 0x0000241d04001986 */ /* 0x0001ea000c101938 */
[----:B------:R-:W-:Y:S05]  /*3200*/  @!P2 BRA `(.L_x_42) ;  /* 0x000000000004a947 */ /* 0x000fea0003800000 */
[----:B------:R0:W5:Y:S02]  /*3210*/  LDG.E.LTC128B R18, desc[UR56][R6.64+0x20] ;  /* 0x0000203806127981 */ /* 0x000164000c1e1920 */
.L_x_42:
[----:B------:R-:W-:Y:S05]  /*3220*/  BSYNC B1 ;  /* 0x0000000000017941 */ /* 0x000fea0003800000 */
.L_x_41:
[----:B0----5:R-:W-:Y:S01]  /*3230*/  FMUL R11, R18, R23 ;  /* 0x00000017120b7220 */ /* 0x021fe20000400000 */
[----:B------:R-:W-:Y:S01]  /*3240*/  ISETP.GT.AND P0, PT, R0, 0x8, P0 ;  /* 0x000000080000780c */ /* 0x000fe20000704270 */
[----:B------:R-:W-:Y:S01]  /*3250*/  BSSY B1, `(.L_x_43) ;  /* 0x0000006000017945 */ /* 0x000fe20003800000 */
[----:B------:R-:W-:Y:S01]  /*3260*/  ISETP.GT.AND P1, PT, R70, 0x10, PT ;  /* 0x000000104600780c */ /* 0x000fe20003f24270 */
[----:B------:R-:W-:-:S05]  /*3270*/  FFMA R11, R30, R22, R11 ;  /* 0x000000161e0b7223 */ /* 0x000fca000000000b */
[----:B------:R0:W-:Y:S05]  /*3280*/  @P2 STG.E desc[UR56][R8.64+0x20], R11 ;  /* 0x0000200b08002986 */ /* 0x0001ea000c101938 */
[----:B------:R-:W-:Y:S05]  /*3290*/  @!P0 BRA `(.L_x_44) ;  /* 0x0000000000048947 */ /* 0x000fea0003800000 */
[----:B------:R0:W5:Y:S02]  /*32a0*/  LDG.E.LTC128B R18, desc[UR56][R6.64+0x24] ;  /* 0x0000243806127981 */ /* 0x000164000c1e1920 */
.L_x_44:
[----:B------:R-:W-:Y:S05]  /*32b0*/  BSYNC B1 ;  /* 0x0000000000017941 */ /* 0x000fea0003800000 */
.L_x_43:
        /* <DEDUP_REMOVED lines=8> */
.L_x_46:
[----:B------:R-:W-:Y:S05]  /*3340*/  BSYNC B1 ;  /* 0x0000000000017941 */ /* 0x000fea0003800000 */
.L_x_45:
[----:B0----5:R-:W-:Y:S01]  /*3350*/  FMUL R11, R18, R23 ;  /* 0x00000017120b7220 */ /* 0x021fe20000400000 */
[----:B------:R-:W-:Y:S01]  /*3360*/  ISETP.GT.AND P0, PT, R0, RZ, P2 ;  /* 0x000000ff0000720c */ /* 0x000fe20001704270 */
[----:B------:R-:W-:Y:S02]  /*3370*/  BSSY B1, `(.L_x_47) ;  /* 0x0000005000017945 */ /* 0x000fe40003800000 */
[----:B------:R-:W-:-:S05]  /*3380*/  FFMA R11, R32, R22, R11 ;  /* 0x00000016200b7223 */ /* 0x000fca000000000b */
[----:B------:R0:W-:Y:S05]  /*3390*/  @P3 STG.E desc[UR56][R4.64+0x40], R11 ;  /* 0x0000400b04003986 */ /* 0x0001ea000c101938 */
[----:B------:R-:W-:Y:S05]  /*33a0*/  @!P0 BRA `(.L_x_48) ;  /* 0x0000000000048947 */ /* 0x000fea0003800000 */
[----:B------:R0:W5:Y:S02]  /*33b0*/  LDG.E.LTC128B R18, desc[UR56][R2.64+0x44] ;  /* 0x0000443802127981 */ /* 0x000164000c1e1920 */
.L_x_48:
[----:B------:R-:W-:Y:S05]  /*33c0*/  BSYNC B1 ;  /* 0x0000000000017941 */ /* 0x000fea0003800000 */
.L_x_47:
[----:B-----5:R-:W-:Y:S01]  /*33d0*/  FMUL R10, R18, R23 ;  /* 0x00000017120a7220 */ /* 0x020fe20000400000 */
[----:B------:R-:W-:Y:S01]  /*33e0*/  ISETP.GT.AND P1, PT, R0, 0x8, P1 ;  /* 0x000000080000780c */ /* 0x000fe20000f24270 */
[----:B------:R-:W-:Y:S02]  /*33f0*/  BSSY B1, `(.L_x_49) ;  /* 0x0000005000017945 */ /* 0x000fe40003800000 */
[----:B------:R-:W-:-:S05]  /*3400*/  FFMA R33, R33, R22, R10 ;  /* 0x0000001621217223 */ /* 0x000fca000000000a */
[----:B------:R0:W-:Y:S05]  /*3410*/  @P0 STG.E desc[UR56][R4.64+0x44], R33 ;  /* 0x0000442104000986 */ /* 0x0001ea000c101938 */
[----:B------:R-:W-:Y:S05]  /*3420*/  @!P1 BRA `(.L_x_50) ;  /* 0x0000000000049947 */ /* 0x000fea0003800000 */
[----:B------:R0:W5:Y:S02]  /*3430*/  LDG.E.LTC128B R18, desc[UR56][R6.64+0x40] ;  /* 0x0000403806127981 */ /* 0x000164000c1e1920 */
.L_x_50:
[----:B------:R-:W-:Y:S05]  /*3440*/  BSYNC B1 ;  /* 0x0000000000017941 */ /* 0x000fea0003800000 */
.L_x_49:
        /* <DEDUP_REMOVED lines=8> */
.L_x_52:
[----:B------:R-:W-:Y:S05]  /*34d0*/  BSYNC B1 ;  /* 0x0000000000017941 */ /* 0x000fea0003800000 */
.L_x_51:
        /* <DEDUP_REMOVED lines=8> */
.L_x_54:
[----:B------:R-:W-:Y:S05]  /*3560*/  BSYNC B1 ;  /* 0x0000000000017941 */ /* 0x000fea0003800000 */
.L_x_53:
[----:B0----5:R-:W-:Y:S01]  /*3570*/  FMUL R11, R18, R23 ;  /* 0x00000017120b7220 */ /* 0x021fe20000400000 */
[----:B------:R-:W-:Y:S01]  /*3580*/  ISETP.GT.AND P2, PT, R0, RZ, P1 ;  /* 0x000000ff0000720c */ /* 0x000fe20000f44270 */
[----:B------:R-:W-:Y:S02]  /*3590*/  BSSY B1, `(.L_x_55) ;  /* 0x0000005000017945 */ /* 0x000fe40003800000 */
[----:B------:R-:W-:-:S05]  /*35a0*/  FFMA R11, R36, R22, R11 ;  /* 0x00000016240b7223 */ /* 0x000fca000000000b */
[----:B------:R0:W-:Y:S05]  /*35b0*/  @P3 STG.E desc[UR56][R4.64+0x60], R11 ;  /* 0x0000600b04003986 */ /* 0x0001ea000c101938 */
[----:B------:R-:W-:Y:S05]  /*35c0*/  @!P2 BRA `(.L_x_56) ;  /* 0x000000000004a947 */ /* 0x000fea0003800000 */
[----:B------:R0:W5:Y:S02]  /*35d0*/  LDG.E.LTC128B R18, desc[UR56][R2.64+0x64] ;  /* 0x0000643802127981 */ /* 0x000164000c1e1920 */
.L_x_56:
[----:B------:R-:W-:Y:S05]  /*35e0*/  BSYNC B1 ;  /* 0x0000000000017941 */ /* 0x000fea0003800000 */
.L_x_55:
[----:B-----5:R-:W-:Y:S01]  /*35f0*/  FMUL R10, R18, R23 ;  /* 0x00000017120a7220 */ /* 0x020fe20000400000 */
[----:B------:R-:W-:Y:S01]  /*3600*/  ISETP.GT.AND P0, PT, R0, 0x8, P0 ;  /* 0x000000080000780c */ /* 0x000fe20000704270 */
[----:B------:R-:W-:Y:S02]  /*3610*/  BSSY B1, `(.L_x_57) ;  /* 0x0000005000017945 */ /* 0x000fe40003800000 */
[----:B------:R-:W-:-:S05]  /*3620*/  FFMA R37, R37, R22, R10 ;  /* 0x0000001625257223 */ /* 0x000fca000000000a */
[----:B------:R0:W-:Y:S05]  /*3630*/  @P2 STG.E desc[UR56][R4.64+0x64], R37 ;  /* 0x0000642504002986 */ /* 0x0001ea000c101938 */
[----:B------:R-:W-:Y:S05]  /*3640*/  @!P0 BRA `(.L_x_58) ;  /* 0x0000000000048947 */ /* 0x000fea0003800000 */
[----:B------:R0:W5:Y:S02]  /*3650*/  LDG.E.LTC128B R18, desc[UR56][R6.64+0x60] ;  /* 0x0000603806127981 */ /* 0x000164000c1e1920 */
.L_x_58:
[----:B------:R-:W-:Y:S05]  /*3660*/  BSYNC B1 ;  /* 0x0000000000017941 */ /* 0x000fea0003800000 */
.L_x_57:
        /* <DEDUP_REMOVED lines=8> */
.L_x_60:
[----:B------:R-:W-:Y:S05]  /*36f0*/  BSYNC B1 ;  /* 0x0000000000017941 */ /* 0x000fea0003800000 */
.L_x_59:
        /* <DEDUP_REMOVED lines=8> */
.L_x_62:
[----:B------:R-:W-:Y:S05]  /*3780*/  BSYNC B1 ;  /* 0x0000000000017941 */ /* 0x000fea0003800000 */
.L_x_61:
[----:B0----5:R-:W-:Y:S01]  /*3790*/  FMUL R11, R18, R23 ;  /* 0x00000017120b7220 */ /* 0x021fe20000400000 */
[----:B------:R-:W-:Y:S01]  /*37a0*/  ISETP.GT.AND P1, PT, R0, RZ, P0 ;  /* 0x000000ff0000720c */ /* 0x000fe20000724270 */
[----:B------:R-:W-:Y:S02]  /*37b0*/  BSSY B1, `(.L_x_63) ;  /* 0x0000005000017945 */ /* 0x000fe40003800000 */
[----:B------:R-:W-:-:S05]  /*37c0*/  FFMA R11, R40, R22, R11 ;  /* 0x00000016280b7223 */ /* 0x000fca000000000b */
[----:B------:R0:W-:Y:S05]  /*37d0*/  @P3 STG.E desc[UR56][R4.64+0x80], R11 ;  /* 0x0000800b04003986 */ /* 0x0001ea000c101938 */
[----:B------:R-:W-:Y:S05]  /*37e0*/  @!P1 BRA `(.L_x_64) ;  /* 0x0000000000049947 */ /* 0x000fea0003800000 */
[----:B------:R0:W5:Y:S02]  /*37f0*/  LDG.E.LTC128B R18, desc[UR56][R2.64+0x84] ;  /* 0x0000843802127981 */ /* 0x000164000c1e1920 */
.L_x_64:
[----:B------:R-:W-:Y:S05]  /*3800*/  BSYNC B1 ;  /* 0x0000000000017941 */ /* 0x000fea0003800000 */
.L_x_63:
[----:B-----5:R-:W-:Y:S01]  /*3810*/  FMUL R10, R18, R23 ;  /* 0x00000017120a7220 */ /* 0x020fe20000400000 */
[----:B------:R-:W-:Y:S01]  /*3820*/  ISETP.GT.AND P2, PT, R0, 0x8, P2 ;  /* 0x000000080000780c */ /* 0x000fe20001744270 */
[----:B------:R-:W-:Y:S02]  /*3830*/  BSSY B1, `(.L_x_65) ;  /* 0x0000005000017945 */ /* 0x000fe40003800000 */
[----:B------:R-:W-:-:S05]  /*3840*/  FFMA R41, R41, R22, R10 ;  /* 0x0000001629297223 */ /* 0x000fca000000000a */
[----:B------:R0:W-:Y:S05]  /*3850*/  @P1 STG.E desc[UR56][R4.64+0x84], R41 ;  /* 0x0000842904001986 */ /* 0x0001ea000c101938 */
[----:B------:R-:W-:Y:S05]  /*3860*/  @!P2 BRA `(.L_x_66) ;  /* 0x000000000004a947 */ /* 0x000fea0003800000 */
[----:B------:R0:W5:Y:S02]  /*3870*/  LDG.E.LTC128B R18, desc[UR56][R6.64+0x80] ;  /* 0x0000803806127981 */ /* 0x000164000c1e1920 */
.L_x_66:
[----:B------:R-:W-:Y:S05]  /*3880*/  BSYNC B1 ;  /* 0x0000000000017941 */ /* 0x000fea0003800000 */
.L_x_65:
        /* <DEDUP_REMOVED lines=8> */
.L_x_68:
[----:B------:R-:W-:Y:S05]  /*3910*/  BSYNC B1 ;  /* 0x0000000000017941 */ /* 0x000fea0003800000 */
.L_x_67:
        /* <DEDUP_REMOVED lines=8> */
.L_x_70:
[----:B------:R-:W-:Y:S05]  /*39a0*/  BSYNC B1 ;  /* 0x0000000000017941 */ /* 0x000fea0003800000 */
.L_x_69:
[----:B0----5:R-:W-:Y:S01]  /*39b0*/  FMUL R11, R18, R23 ;  /* 0x00000017120b7220 */ /* 0x021fe20000400000 */
[----:B------:R-:W-:Y:S01]  /*39c0*/  ISETP.GT.AND P0, PT, R0, RZ, P2 ;  /* 0x000000ff0000720c */ /* 0x000fe20001704270 */
[----:B------:R-:W-:Y:S02]  /*39d0*/  BSSY B1, `(.L_x_71) ;  /* 0x0000005000017945 */ /* 0x000fe40003800000 */
[----:B------:R-:W-:-:S05]  /*39e0*/  FFMA R11, R44, R22, R11 ;  /* 0x000000162c0b7223 */ /* 0x000fca000000000b */
[----:B------:R0:W-:Y:S05]  /*39f0*/  @P3 STG.E desc[UR56][R4.64+0xa0], R11 ;  /* 0x0000a00b04003986 */ /* 0x0001ea000c101938 */
[----:B------:R-:W-:Y:S05]  /*3a00*/  @!P0 BRA `(.L_x_72) ;  /* 0x0000000000048947 */ /* 0x000fea0003800000 */
[----:B------:R0:W5:Y:S02]  /*3a10*/  LDG.E.LTC128B R18, desc[UR56][R2.64+0xa4] ;  /* 0x0000a43802127981 */ /* 0x000164000c1e1920 */
.L_x_72:
[----:B------:R-:W-:Y:S05]  /*3a20*/  BSYNC B1 ;  /* 0x0000000000017941 */ /* 0x000fea0003800000 */
.L_x_71:
[----:B-----5:R-:W-:Y:S01]  /*3a30*/  FMUL R10, R18, R23 ;  /* 0x00000017120a7220 */ /* 0x020fe20000400000 */
[----:B------:R-:W-:Y:S01]  /*3a40*/  ISETP.GT.AND P1, PT, R0, 0x8, P1 ;  /* 0x000000080000780c */ /* 0x000fe20000f24270 */
[----:B------:R-:W-:Y:S02]  /*3a50*/  BSSY B1, `(.L_x_73) ;  /* 0x0000005000017945 */ /* 0x000fe40003800000 */
[----:B------:R-:W-:-:S05]  /*3a60*/  FFMA R45, R45, R22, R10 ;  /* 0x000000162d2d7223 */ /* 0x000fca000000000a */
[----:B------:R0:W-:Y:S05]  /*3a70*/  @P0 STG.E desc[UR56][R4.64+0xa4], R45 ;  /* 0x0000a42d04000986 */ /* 0x0001ea000c101938 */
[----:B------:R-:W-:Y:S05]  /*3a80*/  @!P1 BRA `(.L_x_74) ;  /* 0x0000000000049947 */ /* 0x000fea0003800000 */
[----:B------:R0:W5:Y:S02]  /*3a90*/  LDG.E.LTC128B R18, desc[UR56][R6.64+0xa0] ;  /* 0x0000a03806127981 */ /* 0x000164000c1e1920 */
.L_x_74:
[----:B------:R-:W-:Y:S05]  /*3aa0*/  BSYNC B1 ;  /* 0x0000000000017941 */ /* 0x000fea0003800000 */
.L_x_73:
        /* <DEDUP_REMOVED lines=8> */
.L_x_76:
[----:B------:R-:W-:Y:S05]  /*3b30*/  BSYNC B1 ;  /* 0x0000000000017941 */ /* 0x000fea0003800000 */
.L_x_75:
        /* <DEDUP_REMOVED lines=8> */
.L_x_78:
[----:B------:R-:W-:Y:S05]  /*3bc0*/  BSYNC B1 ;  /* 0x0000000000017941 */ /* 0x000fea0003800000 */
.L_x_77:
[----:B0----5:R-:W-:Y:S01]  /*3bd0*/  FMUL R11, R18, R23 ;  /* 0x00000017120b7220 */ /* 0x021fe20000400000 */
[----:B------:R-:W-:Y:S01]  /*3be0*/  ISETP.GT.AND P2, PT, R0, RZ, P1 ;  /* 0x000000ff0000720c */ /* 0x000fe20000f44270 */
[----:B------:R-:W-:Y:S02]  /*3bf0*/  BSSY B1, `(.L_x_79) ;  /* 0x0000005000017945 */ /* 0x000fe40003800000 */
[----:B------:R-:W-:-:S05]  /*3c00*/  FFMA R11, R48, R22, R11 ;  /* 0x00000016300b7223 */ /* 0x000fca000000000b */
[----:B------:R0:W-:Y:S05]  /*3c10*/  @P3 STG.E desc[UR56][R4.64+0xc0], R11 ;  /* 0x0000c00b04003986 */ /* 0x0001ea000c101938 */
[----:B------:R-:W-:Y:S05]  /*3c20*/  @!P2 BRA `(.L_x_80) ;  /* 0x000000000004a947 */ /* 0x000fea0003800000 */
[----:B------:R0:W5:Y:S02]  /*3c30*/  LDG.E.LTC128B R18, desc[UR56][R2.64+0xc4] ;  /* 0x0000c43802127981 */ /* 0x000164000c1e1920 */
.L_x_80:
[----:B------:R-:W-:Y:S05]  /*3c40*/  BSYNC B1 ;  /* 0x0000000000017941 */ /* 0x000fea0003800000 */
.L_x_79:
[----:B-----5:R-:W-:Y:S01]  /*3c50*/  FMUL R10, R18, R23 ;  /* 0x00000017120a7220 */ /* 0x020fe20000400000 */
[----:B------:R-:W-:Y:S01]  /*3c60*/  ISETP.GT.AND P0, PT, R0, 0x8, P0 ;  /* 0x000000080000780c */ /* 0x000fe20000704270 */
[----:B------:R-:W-:Y:S02]  /*3c70*/  BSSY B1, `(.L_x_81) ;  /* 0x0000005000017945 */ /* 0x000fe40003800000 */
[----:B------:R-:W-:-:S05]  /*3c80*/  FFMA R49, R49, R22, R10 ;  /* 0x0000001631317223 */ /* 0x000fca000000000a */
[----:B------:R0:W-:Y:S05]  /*3c90*/  @P2 STG.E desc[UR56][R4.64+0xc4], R49 ;  /* 0x0000c43104002986 */ /* 0x0001ea000c101938 */
[----:B------:R-:W-:Y:S05]  /*3ca0*/  @!P0 BRA `(.L_x_82) ;  /* 0x0000000000048947 */ /* 0x000fea0003800000 */
[----:B------:R0:W5:Y:S02]  /*3cb0*/  LDG.E.LTC128B R18, desc[UR56][R6.64+0xc0] ;  /* 0x0000c03806127981 */ /* 0x000164000c1e1920 */
.L_x_82:
[----:B------:R-:W-:Y:S05]  /*3cc0*/  BSYNC B1 ;  /* 0x0000000000017941 */ /* 0x000fea0003800000 */
.L_x_81:
        /* <DEDUP_REMOVED lines=8> */
.L_x_84:
[----:B------:R-:W-:Y:S05]  /*3d50*/  BSYNC B1 ;  /* 0x0000000000017941 */ /* 0x000fea0003800000 */
.L_x_83:
        /* <DEDUP_REMOVED lines=8> */
.L_x_86:
[----:B------:R-:W-:Y:S05]  /*3de0*/  BSYNC B1 ;  /* 0x0000000000017941 */ /* 0x000fea0003800000 */
.L_x_85:
[----:B0----5:R-:W-:Y:S01]  /*3df0*/  FMUL R11, R18, R23 ;  /* 0x00000017120b7220 */ /* 0x021fe20000400000 */
[----:B------:R-:W-:Y:S01]  /*3e00*/  ISETP.GT.AND P1, PT, R0, RZ, P0 ;  /* 0x000000ff0000720c */ /* 0x000fe20000724270 */
[----:B------:R-:W-:Y:S02]  /*3e10*/  BSSY B1, `(.L_x_87) ;  /* 0x0000005000017945 */ /* 0x000fe40003800000 */
[----:B------:R-:W-:-:S05]  /*3e20*/  FFMA R11, R52, R22, R11 ;  /* 0x00000016340b7223 */ /* 0x000fca000000000b */
[----:B------:R0:W-:Y:S05]  /*3e30*/  @P3 STG.E desc[UR56][R4.64+0xe0], R11 ;  /* 0x0000e00b04003986 */ /* 0x0001ea000c101938 */
[----:B------:R-:W-:Y:S05]  /*3e40*/  @!P1 BRA `(.L_x_88) ;  /* 0x0000000000049947 */ /* 0x000fea0003800000 */
[----:B------:R0:W5:Y:S02]  /*3e50*/  LDG.E.LTC128B R18, desc[UR56][R2.64+0xe4] ;  /* 0x0000e43802127981 */ /* 0x000164000c1e1920 */
.L_x_88:
[----:B------:R-:W-:Y:S05]  /*3e60*/  BSYNC B1 ;  /* 0x0000000000017941 */ /* 0x000fea0003800000 */
.L_x_87:
[----:B01--45:R-:W-:Y:S01]  /*3e70*/  FMUL R2, R18, R23 ;  /* 0x0000001712027220 */ /* 0x033fe20000400000 */
[----:B------:R-:W-:Y:S01]  /*3e80*/  ISETP.GT.AND P2, PT, R0, 0x8, P2 ;  /* 0x000000080000780c */ /* 0x000fe20001744270 */
[----:B------:R-:W-:Y:S02]  /*3e90*/  BSSY B1, `(.L_x_89) ;  /* 0x0000005000017945 */ /* 0x000fe40003800000 */
[----:B------:R-:W-:-:S05]  /*3ea0*/  FFMA R53, R53, R22, R2 ;  /* 0x0000001635357223 */ /* 0x000fca0000000002 */
[----:B------:R0:W-:Y:S05]  /*3eb0*/  @P1 STG.E desc[UR56][R4.64+0xe4], R53 ;  /* 0x0000e43504001986 */ /* 0x0001ea000c101938 */
[----:B------:R-:W-:Y:S05]  /*3ec0*/  @!P2 BRA `(.L_x_90) ;  /* 0x000000000004a947 */ /* 0x000fea0003800000 */
[----:B------:R1:W5:Y:S02]  /*3ed0*/  LDG.E.LTC128B R18, desc[UR56][R6.64+0xe0] ;  /* 0x0000e03806127981 */ /* 0x000364000c1e1920 */
.L_x_90:
[----:B------:R-:W-:Y:S05]  /*3ee0*/  BSYNC B1 ;  /* 0x0000000000017941 */ /* 0x000fea0003800000 */
.L_x_89:
[----:B-----5:R-:W-:Y:S01]  /*3ef0*/  FMUL R3, R18, R23 ;  /* 0x0000001712037220 */ /* 0x020fe20000400000 */
[----:B------:R-:W-:Y:S01]  /*3f00*/  @P2 IMAD.MOV.U32 R2, RZ, RZ, R8 ;  /* 0x000000ffff022224 */ /* 0x000fe200078e0008 */
[----:B------:R-:W-:Y:S01]  /*3f10*/  ISETP.GT.AND P0, PT, R0, 0x8, P0 ;  /* 0x000000080000780c */ /* 0x000fe20000704270 */
[----:B------:R-:W-:Y:S01]  /*3f20*/  BSSY B1, `(.L_x_91) ;  /* 0x0000006000017945 */ /* 0x000fe20003800000 */
[----:B0-2---:R-:W-:Y:S01]  /*3f30*/  FFMA R5, R54, R22, R3 ;  /* 0x0000001636057223 */ /* 0x005fe20000000003 */
[----:B------:R-:W-:-:S05]  /*3f40*/  @P2 IMAD.MOV.U32 R3, RZ, RZ, R9 ;  /* 0x000000ffff032224 */ /* 0x000fca00078e0009 */
[----:B------:R0:W-:Y:S05]  /*3f50*/  @P2 STG.E desc[UR56][R2.64+0xe0], R5 ;  /* 0x0000e00502002986 */ /* 0x0001ea000c101938 */
[----:B------:R-:W-:Y:S05]  /*3f60*/  @!P0 BRA `(.L_x_92) ;  /* 0x0000000000048947 */ /* 0x000fea0003800000 */
[----:B------:R2:W5:Y:S02]  /*3f70*/  LDG.E.LTC128B R18, desc[UR56][R6.64+0xe4] ;  /* 0x0000e43806127981 */ /* 0x000564000c1e1920 */
.L_x_92:
[----:B------:R-:W-:Y:S05]  /*3f80*/  BSYNC B1 ;  /* 0x0000000000017941 */ /* 0x000fea0003800000 */
.L_x_91:
[----:B-----5:R-:W-:-:S04]  /*3f90*/  FMUL R18, R18, R23 ;  /* 0x0000001712127220 */ /* 0x020fc80000400000 */
[----:B------:R-:W-:Y:S01]  /*3fa0*/  FFMA R55, R55, R22, R18 ;  /* 0x0000001637377223 */ /* 0x000fe20000000012 */
[----:B------:R-:W-:Y:S06]  /*3fb0*/  @!P0 BRA `(.L_x_93) ;  /* 0x0000000400e08947 */ /* 0x000fec0003800000 */
[----:B------:R4:W-:Y:S01]  /*3fc0*/  STG.E desc[UR56][R8.64+0xe4], R55 ;  /* 0x0000e43708007986 */ /* 0x0009e2000c101938 */
[----:B------:R-:W-:Y:S05]  /*3fd0*/  BRA `(.L_x_93) ;  /* 0x0000000400d87947 */ /* 0x000fea0003800000 */
.L_x_32:
[----:B------:R-:W-:Y:S01]  /*3fe0*/  ULDC.64 UR4, c[0x0][0x5c0] ;  /* 0x0001700000047ab9 */ /* 0x000fe20000000a00 */
[----:B------:R-:W-:Y:S01]  /*3ff0*/  ISETP.GT.AND P5, PT, R70, 0x1, PT ;  /* 0x000000014600780c */ /* 0x000fe20003fa4270 */
[-C--:B------:R-:W-:Y:S01]  /*4000*/  FMUL R7, R24, R22.reuse ;  /* 0x0000001618077220 */ /* 0x080fe20000400000 */
[----:B------:R-:W-:Y:S01]  /*4010*/  LEA R2, P1, R66, UR4, 0x2 ;  /* 0x0000000442027c11 */ /* 0x000fe2000f8210ff */
[-C--:B------:R-:W-:Y:S01]  /*4020*/  FMUL R25, R25, R22.reuse ;  /* 0x0000001619197220 */ /* 0x080fe20000400000 */
[----:B------:R-:W-:Y:S01]  /*4030*/  ISETP.GT.AND P3, PT, R0, RZ, P5 ;  /* 0x000000ff0000720c */ /* 0x000fe20002f64270 */
[-C--:B------:R-:W-:Y:S01]  /*4040*/  FMUL R9, R26, R22.reuse ;  /* 0x000000161a097220 */ /* 0x080fe20000400000 */
[----:B------:R-:W-:Y:S01]  /*4050*/  LEA.HI.X R3, R66, UR5, R5, 0x2, P1 ;  /* 0x0000000542037c11 */ /* 0x000fe200088f1405 */
[-C--:B------:R-:W-:Y:S01]  /*4060*/  FMUL R27, R27, R22.reuse ;  /* 0x000000161b1b7220 */ /* 0x080fe20000400000 */
[C---:B------:R-:W-:Y:S01]  /*4070*/  ISETP.GT.AND P0, PT, R0.reuse, 0x8, P0 ;  /* 0x000000080000780c */ /* 0x040fe20000704270 */
[-C--:B------:R-:W-:Y:S01]  /*4080*/  FMUL R29, R29, R22.reuse ;  /* 0x000000161d1d7220 */ /* 0x080fe20000400000 */
[----:B------:R-:W-:Y:S01]  /*4090*/  ISETP.GT.AND P5, PT, R0, 0x8, P5 ;  /* 0x000000080000780c */ /* 0x000fe20002fa4270 */
[----:B------:R0:W-:Y:S01]  /*40a0*/  @P2 STG.E desc[UR56][R2.64], R7 ;  /* 0x0000000702002986 */ /* 0x0001e2000c101938 */
[----:B------:R-:W-:Y:S01]  /*40b0*/  ISETP.GT.AND P2, PT, R70, 0x8, PT ;  /* 0x000000084600780c */ /* 0x000fe20003f44270 */
[-C--:B------:R-:W-:Y:S01]  /*40c0*/  FMUL R11, R30, R22.reuse ;  /* 0x000000161e0b7220 */ /* 0x080fe20000400000 */
[----:B------:R-:W-:Y:S01]  /*40d0*/  SHF.L.U64.HI R5, R61, 0x2, R60 ;  /* 0x000000023d057819 */ /* 0x000fe2000001023c */
[----:B------:R-:W-:Y:S01]  /*40e0*/  FMUL R31, R31, R22 ;  /* 0x000000161f1f7220 */ /* 0x000fe20000400000 */
[----:B------:R-:W-:Y:S01]  /*40f0*/  LEA R4, P6, R61, R2, 0x2 ;  /* 0x000000023d047211 */ /* 0x000fe200078c10ff */
[----:B------:R-:W-:Y:S01]  /*4100*/  @P3 STG.E desc[UR56][R2.64+0x4], R25 ;  /* 0x0000041902003986 */ /* 0x000fe2000c101938 */
[----:B------:R-:W-:Y:S01]  /*4110*/  ISETP.GT.AND P1, PT, R70, 0x9, PT ;  /* 0x000000094600780c */ /* 0x000fe20003f24270 */
[-C--:B------:R-:W-:Y:S01]  /*4120*/  FMUL R33, R33, R22.reuse ;  /* 0x0000001621217220 */ /* 0x080fe20000400000 */
[C---:B------:R-:W-:Y:S01]  /*4130*/  ISETP.GT.AND P4, PT, R0.reuse, RZ, P2 ;  /* 0x000000ff0000720c */ /* 0x040fe20001784270 */
[----:B------:R-:W-:Y:S01]  /*4140*/  IMAD.X R5, R5, 0x1, R3, P6 ;  /* 0x0000000105057824 */ /* 0x000fe200030e0603 */
[----:B------:R-:W-:Y:S01]  /*4150*/  ISETP.GT.AND P3, PT, R0, RZ, P1 ;  /* 0x000000ff0000720c */ /* 0x000fe20000f64270 */
[-C--:B0-----:R-:W-:Y:S01]  /*4160*/  FMUL R7, R28, R22.reuse ;  /* 0x000000161c077220 */ /* 0x081fe20000400000 */
[----:B------:R-:W-:Y:S01]  /*4170*/  ISETP.GT.AND P2, PT, R0, 0x8, P2 ;  /* 0x000000080000780c */ /* 0x000fe20001744270 */
[-C--:B------:R-:W-:Y:S01]  /*4180*/  FMUL R35, R35, R22.reuse ;  /* 0x0000001623237220 */ /* 0x080fe20000400000 */
[----:B------:R0:W-:Y:S01]  /*4190*/  @P0 STG.E desc[UR56][R4.64], R9 ;  /* 0x0000000904000986 */ /* 0x0001e2000c101938 */
[----:B------:R-:W-:Y:S01]  /*41a0*/  ISETP.GT.AND P0, PT, R70, 0x10, PT ;  /* 0x000000104600780c */ /* 0x000fe20003f04270 */
[-C--:B------:R-:W-:Y:S01]  /*41b0*/  FMUL R37, R37, R22.reuse ;  /* 0x0000001625257220 */ /* 0x080fe20000400000 */
[----:B------:R-:W-:Y:S01]  /*41c0*/  ISETP.GT.AND P1, PT, R0, 0x8, P1 ;  /* 0x000000080000780c */ /* 0x000fe20000f24270 */
[----:B------:R-:W-:Y:S01]  /*41d0*/  @P5 STG.E desc[UR56][R4.64+0x4], R27 ;  /* 0x0000041b04005986 */ /* 0x000fe2000c101938 */
[----:B------:R-:W-:Y:S01]  /*41e0*/  ISETP.GT.AND P5, PT, R70, 0x11, PT ;  /* 0x000000114600780c */ /* 0x000fe20003fa4270 */
[-C--:B------:R-:W-:Y:S01]  /*41f0*/  FMUL R39, R39, R22.reuse ;  /* 0x0000001627277220 */ /* 0x080fe20000400000 */
[-C--:B------:R-:W-:Y:S01]  /*4200*/  FMUL R41, R41, R22.reuse ;  /* 0x0000001629297220 */ /* 0x080fe20000400000 */
[----:B------:R1:W-:Y:S01]  /*4210*/  @P4 STG.E desc[UR56][R2.64+0x20], R7 ;  /* 0x0000200702004986 */ /* 0x0003e2000c101938 */
[C---:B------:R-:W-:Y:S01]  /*4220*/  ISETP.GT.AND P4, PT, R0.reuse, RZ, P0 ;  /* 0x000000ff0000720c */ /* 0x040fe20000784270 */
[-C--:B------:R-:W-:Y:S01]  /*4230*/  FMUL R43, R43, R22.reuse ;  /* 0x000000162b2b7220 */ /* 0x080fe20000400000 */
[-C--:B------:R-:W-:Y:S01]  /*4240*/  FMUL R45, R45, R22.reuse ;  /* 0x000000162d2d7220 */ /* 0x080fe20000400000 */
[----:B------:R-:W-:Y:S01]  /*4250*/  @P3 STG.E desc[UR56][R2.64+0x24], R29 ;  /* 0x0000241d02003986 */ /* 0x000fe2000c101938 */
[----:B------:R-:W-:Y:S01]  /*4260*/  ISETP.GT.AND P3, PT, R0, RZ, P5 ;  /* 0x000000ff0000720c */ /* 0x000fe20002f64270 */
[-C--:B0-----:R-:W-:Y:S01]  /*4270*/  FMUL R9, R32, R22.reuse ;  /* 0x0000001620097220 */ /* 0x081fe20000400000 */
[-C--:B------:R-:W-:Y:S01]  /*4280*/  FMUL R47, R47, R22.reuse ;  /* 0x000000162f2f7220 */ /* 0x080fe20000400000 */
[----:B------:R0:W-:Y:S01]  /*4290*/  @P2 STG.E desc[UR56][R4.64+0x20], R11 ;  /* 0x0000200b04002986 */ /* 0x0001e2000c101938 */
[----:B------:R-:W-:Y:S01]  /*42a0*/  ISETP.GT.AND P2, PT, R0, 0x8, P5 ;  /* 0x000000080000780c */ /* 0x000fe20002f44270 */
[-C--:B------:R-:W-:Y:S01]  /*42b0*/  FMUL R49, R49, R22.reuse ;  /* 0x0000001631317220 */ /* 0x080fe20000400000 */
[----:B------:R-:W-:Y:S01]  /*42c0*/  ISETP.GT.AND P5, PT, R70, 0x18, PT ;  /* 0x000000184600780c */ /* 0x000fe20003fa4270 */
[----:B------:R-:W-:Y:S01]  /*42d0*/  @P1 STG.E desc[UR56][R4.64+0x24], R31 ;  /* 0x0000241f04001986 */ /* 0x000fe2000c101938 */
[----:B------:R-:W-:Y:S01]  /*42e0*/  ISETP.GT.AND P1, PT, R0, 0x8, P0 ;  /* 0x000000080000780c */ /* 0x000fe20000724270 */
[-C--:B-1----:R-:W-:Y:S01]  /*42f0*/  FMUL R7, R34, R22.reuse ;  /* 0x0000001622077220 */ /* 0x082fe20000400000 */
[----:B------:R-:W-:Y:S01]  /*4300*/  ISETP.GT.AND P0, PT, R70, 0x19, PT ;  /* 0x000000194600780c */ /* 0x000fe20003f04270 */
[----:B------:R1:W-:Y:S01]  /*4310*/  @P4 STG.E desc[UR56][R2.64+0x40], R9 ;  /* 0x0000400902004986 */ /* 0x0003e2000c101938 */
[C---:B------:R-:W-:Y:S01]  /*4320*/  ISETP.GT.AND P4, PT, R0.reuse, RZ, P5 ;  /* 0x000000ff0000720c */ /* 0x040fe20002f84270 */
[-C--:B------:R-:W-:Y:S01]  /*4330*/  FMUL R51, R51, R22.reuse ;  /* 0x0000001633337220 */ /* 0x080fe20000400000 */
[C---:B------:R-:W-:Y:S01]  /*4340*/  ISETP.GT.AND P5, PT, R0.reuse, 0x8, P5 ;  /* 0x000000080000780c */ /* 0x040fe20002fa4270 */
[----:B------:R-:W-:Y:S01]  /*4350*/  @P3 STG.E desc[UR56][R2.64+0x44], R33 ;  /* 0x0000442102003986 */ /* 0x000fe2000c101938 */
[----:B------:R-:W-:Y:S01]  /*4360*/  ISETP.GT.AND P3, PT, R0, RZ, P0 ;  /* 0x000000ff0000720c */ /* 0x000fe20000764270 */
[-C--:B0-----:R-:W-:Y:S01]  /*4370*/  FMUL R11, R38, R22.reuse ;  /* 0x00000016260b7220 */ /* 0x081fe20000400000 */
[----:B------:R-:W-:Y:S01]  /*4380*/  ISETP.GT.AND P0, PT, R0, 0x8, P0 ;  /* 0x000000080000780c */ /* 0x000fe20000704270 */
[-C--:B------:R-:W-:Y:S01]  /*4390*/  FMUL R53, R53, R22.reuse ;  /* 0x0000001635357220 */ /* 0x080fe20000400000 */
[-C--:B------:R-:W-:Y:S01]  /*43a0*/  FMUL R55, R55, R22.reuse ;  /* 0x0000001637377220 */ /* 0x080fe20000400000 */
[----:B------:R0:W-:Y:S01]  /*43b0*/  @P1 STG.E desc[UR56][R4.64+0x40], R7 ;  /* 0x0000400704001986 */ /* 0x0001e2000c101938 */
[----:B------:R-:W-:Y:S01]  /*43c0*/  ISETP.GT.AND P1, PT, R70, 0x20, PT ;  /* 0x000000204600780c */ /* 0x000fe20003f24270 */
[----:B-1----:R-:W-:-:S02]  /*43d0*/  FMUL R9, R36, R22 ;  /* 0x0000001624097220 */ /* 0x002fc40000400000 */
[----:B------:R-:W-:Y:S01]  /*43e0*/  @P2 STG.E desc[UR56][R4.64+0x44], R35 ;  /* 0x0000442304002986 */ /* 0x000fe2000c101938 */
[----:B------:R-:W-:-:S03]  /*43f0*/  ISETP.GT.AND P2, PT, R0, RZ, P1 ;  /* 0x000000ff0000720c */ /* 0x000fc60000f44270 */
[----:B------:R1:W-:Y:S01]  /*4400*/  @P4 STG.E desc[UR56][R2.64+0x60], R9 ;  /* 0x0000600902004986 */ /* 0x0003e2000c101938 */
[----:B------:R-:W-:-:S03]  /*4410*/  ISETP.GT.AND P4, PT, R70, 0x21, PT ;  /* 0x000000214600780c */ /* 0x000fc60003f84270 */
[----:B------:R-:W-:Y:S01]  /*4420*/  @P3 STG.E desc[UR56][R2.64+0x64], R37 ;  /* 0x0000642502003986 */ /* 0x000fe2000c101938 */
[----:B------:R-:W-:Y:S01]  /*4430*/  ISETP.GT.AND P3, PT, R0, RZ, P4 ;  /* 0x000000ff0000720c */ /* 0x000fe20002764270 */
[----:B0-----:R-:W-:Y:S02]  /*4440*/  FMUL R7, R40, R22 ;  /* 0x0000001628077220 */ /* 0x001fe40000400000 */
[----:B------:R0:W-:Y:S01]  /*4450*/  @P5 STG.E desc[UR56][R4.64+0x60], R11 ;  /* 0x0000600b04005986 */ /* 0x0001e2000c101938 */
[----:B------:R-:W-:-:S03]  /*4460*/  ISETP.GT.AND P5, PT, R0, 0x8, P4 ;  /* 0x000000080000780c */ /* 0x000fc600027a4270 */
[----:B------:R-:W-:Y:S01]  /*4470*/  @P0 STG.E desc[UR56][R4.64+0x64], R39 ;  /* 0x0000642704000986 */ /* 0x000fe2000c101938 */
[----:B------:R-:W-:Y:S01]  /*4480*/  ISETP.GT.AND P0, PT, R0, 0x8, P1 ;  /* 0x000000080000780c */ /* 0x000fe20000f04270 */
[-C--:B-1----:R-:W-:Y:S01]  /*4490*/  FMUL R9, R42, R22.reuse ;  /* 0x000000162a097220 */ /* 0x082fe20000400000 */
[C---:B------:R-:W-:Y:S01]  /*44a0*/  ISETP.GT.AND P1, PT, R70.reuse, 0x28, PT ;  /* 0x000000284600780c */ /* 0x040fe20003f24270 */
[----:B------:R1:W-:Y:S01]  /*44b0*/  @P2 STG.E desc[UR56][R2.64+0x80], R7 ;  /* 0x0000800702002986 */ /* 0x0003e2000c101938 */
[----:B------:R-:W-:Y:S02]  /*44c0*/  ISETP.GT.AND P2, PT, R70, 0x29, PT ;  /* 0x000000294600780c */ /* 0x000fe40003f44270 */
[C---:B------:R-:W-:Y:S01]  /*44d0*/  ISETP.GT.AND P4, PT, R0.reuse, RZ, P1 ;  /* 0x000000ff0000720c */ /* 0x040fe20000f84270 */
[----:B------:R-:W-:Y:S01]  /*44e0*/  @P3 STG.E desc[UR56][R2.64+0x84], R41 ;  /* 0x0000842902003986 */ /* 0x000fe2000c101938 */
[----:B------:R-:W-:Y:S01]  /*44f0*/  ISETP.GT.AND P3, PT, R0, RZ, P2 ;  /* 0x000000ff0000720c */ /* 0x000fe20001764270 */
[----:B0-----:R-:W-:Y:S01]  /*4500*/  FMUL R11, R48, R22 ;  /* 0x00000016300b7220 */ /* 0x001fe20000400000 */
[----:B------:R-:W-:-:S02]  /*4510*/  ISETP.GT.AND P1, PT, R0, 0x8, P1 ;  /* 0x000000080000780c */ /* 0x000fc40000f24270 */
[----:B------:R-:W-:Y:S01]  /*4520*/  ISETP.GT.AND P2, PT, R0, 0x8, P2 ;  /* 0x000000080000780c */ /* 0x000fe20001744270 */
[----:B------:R0:W-:Y:S01]  /*4530*/  @P0 STG.E desc[UR56][R4.64+0x80], R9 ;  /* 0x0000800904000986 */ /* 0x0001e2000c101938 */
[----:B------:R-:W-:Y:S01]  /*4540*/  ISETP.GT.AND P0, PT, R70, 0x30, PT ;  /* 0x000000304600780c */ /* 0x000fe20003f04270 */
[----:B-1----:R-:W-:Y:S02]  /*4550*/  FMUL R7, R44, R22 ;  /* 0x000000162c077220 */ /* 0x002fe40000400000 */
[----:B------:R-:W-:Y:S01]  /*4560*/  @P5 STG.E desc[UR56][R4.64+0x84], R43 ;  /* 0x0000842b04005986 */ /* 0x000fe2000c101938 */
[----:B------:R-:W-:Y:S02]  /*4570*/  ISETP.GT.AND P6, PT, R0, RZ, P0 ;  /* 0x000000ff0000720c */ /* 0x000fe400007c4270 */
[C---:B------:R-:W-:Y:S01]  /*4580*/  ISETP.GT.AND P5, PT, R70.reuse, 0x38, PT ;  /* 0x000000384600780c */ /* 0x040fe20003fa4270 */
[----:B------:R1:W-:Y:S01]  /*4590*/  @P4 STG.E desc[UR56][R2.64+0xa0], R7 ;  /* 0x0000a00702004986 */ /* 0x0003e2000c101938 */
[----:B------:R-:W-:-:S02]  /*45a0*/  ISETP.GT.AND P4, PT, R70, 0x39, PT ;  /* 0x000000394600780c */ /* 0x000fc40003f84270 */
[----:B------:R-:W-:Y:S01]  /*45b0*/  ISETP.GT.AND P0, PT, R0, 0x8, P0 ;  /* 0x000000080000780c */ /* 0x000fe20000704270 */
[----:B0-----:R-:W-:Y:S01]  /*45c0*/  FMUL R9, R46, R22 ;  /* 0x000000162e097220 */ /* 0x001fe20000400000 */
[----:B------:R-:W-:Y:S01]  /*45d0*/  @P3 STG.E desc[UR56][R2.64+0xa4], R45 ;  /* 0x0000a42d02003986 */ /* 0x000fe2000c101938 */
[----:B------:R-:W-:-:S03]  /*45e0*/  ISETP.GT.AND P3, PT, R70, 0x31, PT ;  /* 0x000000314600780c */ /* 0x000fc60003f64270 */
[----:B------:R0:W-:Y:S01]  /*45f0*/  @P1 STG.E desc[UR56][R4.64+0xa0], R9 ;  /* 0x0000a00904001986 */ /* 0x0001e2000c101938 */
[C---:B------:R-:W-:Y:S02]  /*4600*/  ISETP.GT.AND P1, PT, R0.reuse, RZ, P3 ;  /* 0x000000ff0000720c */ /* 0x040fe40001f24270 */
[C---:B------:R-:W-:Y:S01]  /*4610*/  ISETP.GT.AND P3, PT, R0.reuse, 0x8, P3 ;  /* 0x000000080000780c */ /* 0x040fe20001f64270 */
[----:B------:R-:W-:Y:S01]  /*4620*/  @P2 STG.E desc[UR56][R4.64+0xa4], R47 ;  /* 0x0000a42f04002986 */ /* 0x000fe2000c101938 */
[----:B------:R-:W-:Y:S01]  /*4630*/  ISETP.GT.AND P2, PT, R0, RZ, P5 ;  /* 0x000000ff0000720c */ /* 0x000fe20002f44270 */
[-C--:B-1----:R-:W-:Y:S01]  /*4640*/  FMUL R7, R50, R22.reuse ;  /* 0x0000001632077220 */ /* 0x082fe20000400000 */
[C---:B------:R-:W-:Y:S01]  /*4650*/  ISETP.GT.AND P5, PT, R0.reuse, 0x8, P5 ;  /* 0x000000080000780c */ /* 0x040fe20002fa4270 */
[----:B------:R1:W-:Y:S01]  /*4660*/  @P6 STG.E desc[UR56][R2.64+0xc0], R11 ;  /* 0x0000c00b02006986 */ /* 0x0003e2000c101938 */
[C---:B------:R-:W-:Y:S02]  /*4670*/  ISETP.GT.AND P6, PT, R0.reuse, RZ, P4 ;  /* 0x000000ff0000720c */ /* 0x040fe400027c4270 */
[----:B------:R-:W-:Y:S01]  /*4680*/  ISETP.GT.AND P4, PT, R0, 0x8, P4 ;  /* 0x000000080000780c */ /* 0x000fe20002784270 */
[----:B0-----:R-:W-:-:S02]  /*4690*/  FMUL R9, R52, R22 ;  /* 0x0000001634097220 */ /* 0x001fc40000400000 */
[----:B------:R-:W-:Y:S04]  /*46a0*/  @P1 STG.E desc[UR56][R2.64+0xc4], R49 ;  /* 0x0000c43102001986 */ /* 0x000fe8000c101938 */
[----:B------:R-:W-:Y:S01]  /*46b0*/  @P0 STG.E desc[UR56][R4.64+0xc0], R7 ;  /* 0x0000c00704000986 */ /* 0x000fe2000c101938 */
[----:B-1----:R-:W-:-:S03]  /*46c0*/  FMUL R11, R54, R22 ;  /* 0x00000016360b7220 */ /* 0x002fc60000400000 */
[----:B------:R-:W-:Y:S04]  /*46d0*/  @P3 STG.E desc[UR56][R4.64+0xc4], R51 ;  /* 0x0000c43304003986 */ /* 0x000fe8000c101938 */
[----:B------:R-:W-:Y:S04]  /*46e0*/  @P2 STG.E desc[UR56][R2.64+0xe0], R9 ;  /* 0x0000e00902002986 */ /* 0x000fe8000c101938 */
[----:B------:R0:W-:Y:S02]  /*46f0*/  @P6 STG.E desc[UR56][R2.64+0xe4], R53 ;  /* 0x0000e43502006986 */ /* 0x0001e4000c101938 */
[----:B0-----:R-:W-:-:S02]  /*4700*/  @P5 IMAD.MOV.U32 R2, RZ, RZ, R4 ;  /* 0x000000ffff025224 */ /* 0x001fc400078e0004 */
[----:B------:R-:W-:-:S05]  /*4710*/  @P5 IMAD.MOV.U32 R3, RZ, RZ, R5 ;  /* 0x000000ffff035224 */ /* 0x000fca00078e0005 */
[----:B------:R0:W-:Y:S04]  /*4720*/  @P5 STG.E desc[UR56][R2.64+0xe0], R11 ;  /* 0x0000e00b02005986 */ /* 0x0001e8000c101938 */
[----:B------:R0:W-:Y:S02]  /*4730*/  @P4 STG.E desc[UR56][R4.64+0xe4], R55 ;  /* 0x0000e43704004986 */ /* 0x0001e4000c101938 */
.L_x_93:
[----:B------:R-:W-:Y:S05]  /*4740*/  BSYNC B0 ;  /* 0x0000000000007941 */ /* 0x000fea0003800000 */
.L_x_31:
[----:B0-----:R-:W-:Y:S01]  /*4750*/  IMAD.U32 R2, RZ, RZ, UR54 ;  /* 0x00000036ff027e24 */ /* 0x001fe2000f8e00ff */
[----:B------:R-:W-:Y:S01]  /*4760*/  ULDC.64 UR4, c[0x0][0x650] ;  /* 0x0001940000047ab9 */ /* 0x000fe20000000a00 */
[----:B------:R-:W-:Y:S01]  /*4770*/  IMAD.U32 R3, RZ, RZ, UR55 ;  /* 0x00000037ff037e24 */ /* 0x000fe2000f8e00ff */
[----:B------:R0:W-:Y:S01]  /*4780*/  SYNCS.ARRIVE.TRANS64.A1T0 RZ, [R64+UR52], RZ ;  /* 0x000000ff40ff79a7 */ /* 0x0001e20008100034 */
[----:B------:R-:W-:Y:S01]  /*4790*/  PRMT R0, RZ, 0x7610, R0 ;  /* 0x00007610ff007816 */ /* 0x000fe20000000000 */
[----:B------:R-:W-:Y:S01]  /*47a0*/  IMAD.MOV.U32 R18, RZ, RZ, -0x1 ;  /* 0xffffffffff127424 */ /* 0x000fe200078e00ff */
[----:B------:R-:W-:Y:S01]  /*47b0*/  LEA R16, P0, R2, R16, 0x1 ;  /* 0x0000001002107211 */ /* 0x000fe200078008ff */
[----:B------:R-:W-:Y:S02]  /*47c0*/  IMAD.MOV.U32 R2, RZ, RZ, -0x1 ;  /* 0xffffffffff027424 */ /* 0x000fe400078e00ff */
[----:B------:R-:W-:Y:S01]  /*47d0*/  IMAD.MOV.U32 R19, RZ, RZ, -0x1 ;  /* 0xffffffffff137424 */ /* 0x000fe200078e00ff */
[----:B------:R-:W-:-:S02]  /*47e0*/  IADD3.X R17, R17, UR36, RZ, P0, !PT ;  /* 0x0000002411117c10 */ /* 0x000fc400087fe4ff */
[----:B------:R-:W-:-:S04]  /*47f0*/  ISETP.GE.U32.AND P0, PT, R16, UR4, PT ;  /* 0x0000000410007c0c */ /* 0x000fc8000bf06070 */
[----:B------:R-:W-:-:S13]  /*4800*/  ISETP.GE.U32.AND.EX P0, PT, R17, UR5, PT, P0 ;  /* 0x0000000511007c0c */ /* 0x000fda000bf06100 */
[----:B0-----:R-:W-:Y:S05]  /*4810*/  @P0 BRA `(.L_x_94) ;  /* 0x0000000400700947 */ /* 0x001fea0003800000 */
[----:B------:R-:W0:Y:S01]  /*4820*/  S2UR UR6, SR_CTAID.X ;  /* 0x00000000000679c3 */ /* 0x000e220000002500 */
[----:B------:R-:W-:Y:S01]  /*4830*/  ULDC.64 UR4, c[0x0][0x628] ;  /* 0x00018a0000047ab9 */ /* 0x000fe20000000a00 */
[----:B------:R-:W-:Y:S01]  /*4840*/  ULDC UR7, c[0x0][0x150] ;  /* 0x0000540000077ab9 */ /* 0x000fe20000000800 */
[----:B------:R-:W-:Y:S01]  /*4850*/  ISETP.NE.U32.AND P0, PT, RZ, UR4, PT ;  /* 0x00000004ff007c0c */ /* 0x000fe2000bf05070 */
[----:B------:R-:W-:Y:S01]  /*4860*/  ULDC UR15, c[0x0][0x630] ;  /* 0x00018c00000f7ab9 */ /* 0x000fe20000000800 */
[C---:B------:R-:W-:Y:S02]  /*4870*/  R2UR UR16, R16.reuse ;  /* 0x00000000101072ca */ /* 0x040fe400000e0000 */
[----:B------:R-:W-:Y:S01]  /*4880*/  ISETP.NE.AND.EX P0, PT, RZ, UR5, PT, P0 ;  /* 0x00000005ff007c0c */ /* 0x000fe2000bf05300 */
[----:B------:R-:W1:Y:S01]  /*4890*/  S2UR UR17, SR_CTAID.Y ;  /* 0x00000000001179c3 */ /* 0x000e620000002600 */
[----:B------:R-:W-:Y:S02]  /*48a0*/  R2UR UR12, R16 ;  /* 0x00000000100c72ca */ /* 0x000fe400000e0000 */
[----:B------:R-:W-:-:S02]  /*48b0*/  R2UR UR13, R17 ;  /* 0x00000000110d72ca */ /* 0x000fc400000e0000 */
[----:B0-----:R-:W-:-:S05]  /*48c0*/  I2FP.F32.U32 R0, UR6 ;  /* 0x0000000600007c45 */ /* 0x001fca0008201000 */
[----:B------:R-:W-:Y:S01]  /*48d0*/  FMUL R0, R0, UR7 ;  /* 0x0000000700007c20 */ /* 0x000fe20008400000 */
[----:B------:R-:W-:Y:S01]  /*48e0*/  ULDC UR7, c[0x0][0x154] ;  /* 0x0000550000077ab9 */ /* 0x000fe20000000800 */
[----:B-1----:R-:W-:-:S04]  /*48f0*/  I2FP.F32.U32 R2, UR17 ;  /* 0x0000001100027c45 */ /* 0x002fc80008201000 */
[----:B------:R-:W0:Y:S01]  /*4900*/  F2I.U32.TRUNC.NTZ R0, R0 ;  /* 0x0000000000007305 */ /* 0x000e22000020f000 */
[----:B------:R-:W-:Y:S01]  /*4910*/  FMUL R2, R2, UR7 ;  /* 0x0000000702027c20 */ /* 0x000fe20008400000 */
[----:B------:R-:W-:Y:S06]  /*4920*/  @!P0 BRA `(.L_x_95) ;  /* 0x0000000000308947 */ /* 0x000fec0003800000 */
        /* <DEDUP_REMOVED lines=12> */
.L_x_95:
[----:B------:R-:W-:Y:S01]  /*49f0*/  USHF.R.U64 UR8, UR12, UR15, UR13 ;  /* 0x0000000f0c087299 */ /* 0x000fe2000800120d */
[----:B------:R-:W-:Y:S01]  /*4a00*/  R2UR UR5, R17 ;  /* 0x00000000110572ca */ /* 0x000fe200000e0000 */
[----:B------:R-:W-:Y:S01]  /*4a10*/  USHF.R.U32.HI UR4, URZ, UR15, UR13 ;  /* 0x0000000f3f047299 */ /* 0x000fe2000801160d */
[----:B------:R-:W1:Y:S01]  /*4a20*/  F2I.U32.TRUNC.NTZ R2, R2 ;  /* 0x0000000200027305 */ /* 0x000e62000020f000 */
[----:B------:R-:W-:Y:S01]  /*4a30*/  UIADD3 UR9, UP0, URZ, -UR8, URZ ;  /* 0x800000083f097290 */ /* 0x000fe2000ff1e03f */
[----:B------:R-:W-:Y:S01]  /*4a40*/  ULDC.64 UR10, c[0x0][0x620] ;  /* 0x00018800000a7ab9 */ /* 0x000fe20000000a00 */
[----:B------:R-:W-:Y:S02]  /*4a50*/  ULDC UR13, c[0x0][0x608] ;  /* 0x00018200000d7ab9 */ /* 0x000fe40000000800 */
[----:B------:R-:W-:Y:S01]  /*4a60*/  UIADD3.X UR4, URZ, ~UR4, URZ, UP0, !UPT ;  /* 0x800000043f047290 */ /* 0x000fe200087fe43f */
[----:B------:R-:W-:Y:S01]  /*4a70*/  ULDC UR22, c[0x0][0x148] ;  /* 0x0000520000167ab9 */ /* 0x000fe20000000800 */
[----:B------:R-:W-:-:S02]  /*4a80*/  ULDC UR20, c[0x0][0x648] ;  /* 0x0001920000147ab9 */ /* 0x000fc40000000800 */
[----:B------:R-:W-:Y:S01]  /*4a90*/  UIMAD UR7, UR4, UR10, URZ ;  /* 0x0000000a040772a4 */ /* 0x000fe2000f8e023f */
[----:B------:R-:W-:Y:S02]  /*4aa0*/  ULDC UR21, c[0x0][0x638] ;  /* 0x00018e0000157ab9 */ /* 0x000fe40000000800 */
[----:B------:R-:W-:Y:S01]  /*4ab0*/  UMOV UR4, UR16 ;  /* 0x0000001000047c82 */ /* 0x000fe20008000000 */
[----:B------:R-:W-:Y:S02]  /*4ac0*/  UIMAD UR7, UR9, UR11, UR7 ;  /* 0x0000000b090772a4 */ /* 0x000fe4000f8e0207 */
[----:B------:R-:W-:Y:S01]  /*4ad0*/  UIMAD.WIDE.U32 UR4, UR9, UR10, UR4 ;  /* 0x0000000a090472a5 */ /* 0x000fe2000f8e0004 */
[----:B0-----:R-:W-:Y:S01]  /*4ae0*/  R2UR UR10, R0 ;  /* 0x00000000000a72ca */ /* 0x001fe200000e0000 */
[----:B------:R-:W-:Y:S01]  /*4af0*/  ULDC UR16, c[0x0][0x658] ;  /* 0x0001960000107ab9 */ /* 0x000fe20000000800 */
[----:B-1----:R-:W-:Y:S01]  /*4b00*/  R2UR UR12, R2 ;  /* 0x00000000020c72ca */ /* 0x002fe200000e0000 */
[----:B------:R-:W-:Y:S01]  /*4b10*/  UIADD3 UR7, UR5, UR7, URZ ;  /* 0x0000000705077290 */ /* 0x000fe2000fffe03f */
[----:B------:R-:W-:-:S02]  /*4b20*/  ULDC UR11, c[0x0][0x144] ;  /* 0x00005100000b7ab9 */ /* 0x000fc40000000800 */
[----:B------:R-:W-:Y:S02]  /*4b30*/  ULDC UR5, c[0x0][0x618] ;  /* 0x0001860000057ab9 */ /* 0x000fe40000000800 */
[----:B------:R-:W-:Y:S02]  /*4b40*/  USHF.R.U64 UR9, UR4, UR5, UR7 ;  /* 0x0000000504097299 */ /* 0x000fe40008001207 */
[----:B------:R-:W-:-:S03]  /*4b50*/  USHF.R.U32.HI UR7, URZ, UR5, UR7 ;  /* 0x000000053f077299 */ /* 0x000fc60008011607 */
[----:B------:R-:W-:Y:S01]  /*4b60*/  ULDC.64 UR4, c[0x0][0x640] ;  /* 0x0001900000047ab9 */ /* 0x000fe20000000a00 */
[----:B------:R-:W-:Y:S01]  /*4b70*/  USHF.R.U64 UR15, UR9, UR13, UR7 ;  /* 0x0000000d090f7299 */ /* 0x000fe20008001207 */
[----:B------:R-:W-:Y:S01]  /*4b80*/  ISETP.NE.U32.AND P0, PT, RZ, UR4, PT ;  /* 0x00000004ff007c0c */ /* 0x000fe2000bf05070 */
[----:B------:R-:W-:Y:S02]  /*4b90*/  USHF.R.U32.HI UR7, URZ, UR13, UR7 ;  /* 0x0000000d3f077299 */ /* 0x000fe40008011607 */
[----:B------:R-:W-:Y:S01]  /*4ba0*/  UIADD3 UR10, -UR10, URZ, URZ ;  /* 0x0000003f0a0a7290 */ /* 0x000fe2000fffe13f */
[----:B------:R-:W-:Y:S01]  /*4bb0*/  ISETP.NE.AND.EX P0, PT, RZ, UR5, PT, P0 ;  /* 0x00000005ff007c0c */ /* 0x000fe2000bf05300 */
[----:B------:R-:W-:Y:S02]  /*4bc0*/  USHF.R.U64 UR14, UR15, UR16, UR7 ;  /* 0x000000100f0e7299 */ /* 0x000fe40008001207 */
[----:B------:R-:W-:Y:S02]  /*4bd0*/  UIADD3 UR18, -UR12, URZ, URZ ;  /* 0x0000003f0c127290 */ /* 0x000fe4000fffe13f */
[----:B------:R-:W-:-:S02]  /*4be0*/  USHF.R.U32.HI UR13, URZ, UR16, UR7 ;  /* 0x000000103f0d7299 */ /* 0x000fc40008011607 */
[----:B------:R-:W-:Y:S01]  /*4bf0*/  UIMAD UR19, UR11, UR10, UR6 ;  /* 0x0000000a0b1372a4 */ /* 0x000fe2000f8e0206 */
[----:B------:R-:W-:-:S05]  /*4c00*/  UMOV UR12, UR14 ;  /* 0x0000000e000c7c82 */ /* 0x000fca0008000000 */
[----:B------:R-:W-:Y:S06]  /*4c10*/  @!P0 BRA `(.L_x_96) ;  /* 0x0000000000288947 */ /* 0x000fec0003800000 */
        /* <DEDUP_REMOVED lines=10> */
.L_x_96:
[----:B------:R-:W-:Y:S01]  /*4cc0*/  UISETP.NE.AND UP0, UPT, UR45, URZ, UPT ;  /* 0x0000003f2d00728c */ /* 0x000fe2000bf05270 */
[----:B------:R-:W-:Y:S01]  /*4cd0*/  IMAD.MOV.U32 R0, RZ, RZ, 0x1 ;  /* 0x00000001ff007424 */ /* 0x000fe200078e00ff */
[----:B------:R-:W-:Y:S01]  /*4ce0*/  USHF.R.U64 UR4, UR12, UR20, UR13 ;  /* 0x000000140c047299 */ /* 0x000fe2000800120d */
[----:B------:R-:W-:Y:S01]  /*4cf0*/  IMAD.U32 R19, RZ, RZ, UR8 ;  /* 0x00000008ff137e24 */ /* 0x000fe2000f8e00ff */
[----:B------:R-:W-:Y:S02]  /*4d00*/  ULOP3.LUT UR15, UR15, UR44, URZ, 0xc0, !UPT ;  /* 0x0000002c0f0f7292 */ /* 0x000fe4000f8ec03f */
[----:B------:R-:W-:Y:S02]  /*4d10*/  UIADD3 UR5, -UR4, URZ, URZ ;  /* 0x0000003f04057290 */ /* 0x000fe4000fffe13f */
[----:B------:R-:W-:Y:S02]  /*4d20*/  ULOP3.LUT UR9, UR9, UR41, URZ, 0xc0, !UPT ;  /* 0x0000002909097292 */ /* 0x000fe4000f8ec03f */
[----:B------:R-:W-:-:S02]  /*4d30*/  UIMAD UR4, UR42, UR4, UR15 ;  /* 0x000000042a0472a4 */ /* 0x000fc4000f8e020f */
[----:B------:R-:W-:Y:S02]  /*4d40*/  @UP0 UIMAD UR19, UR22, UR18, UR17 ;  /* 0x00000012161302a4 */ /* 0x000fe4000f8e0211 */
[----:B------:R-:W-:Y:S01]  /*4d50*/  UIMAD UR14, UR5, UR21, UR14 ;  /* 0x00000015050e72a4 */ /* 0x000fe2000f8e020e */
[----:B------:R-:W-:Y:S02]  /*4d60*/  ULDC UR6, c[0x0][0x600] ;  /* 0x0001800000067ab9 */ /* 0x000fe40000000800 */
[----:B------:R-:W-:Y:S01]  /*4d70*/  ULDC UR5, c[0x0][0x610] ;  /* 0x0001840000057ab9 */ /* 0x000fe20000000800 */
[----:B------:R-:W-:Y:S02]  /*4d80*/  UIMAD UR14, UR14, UR6, UR9 ;  /* 0x000000060e0e72a4 */ /* 0x000fe4000f8e0209 */
[----:B------:R-:W-:-:S04]  /*4d90*/  UIMAD UR4, UR4, UR5, UR19 ;  /* 0x00000005040472a4 */ /* 0x000fc8000f8e0213 */
[----:B------:R-:W-:Y:S02]  /*4da0*/  USEL UR5, UR14, UR4, !UP0 ;  /* 0x000000040e057287 */ /* 0x000fe4000c000000 */
[----:B------:R-:W-:-:S04]  /*4db0*/  USEL UR4, UR4, UR14, !UP0 ;  /* 0x0000000e04047287 */ /* 0x000fc8000c000000 */
[----:B------:R-:W-:Y:S02]  /*4dc0*/  IMAD.U32 R2, RZ, RZ, UR5 ;  /* 0x00000005ff027e24 */ /* 0x000fe4000f8e00ff */
[----:B------:R-:W-:-:S07]  /*4dd0*/  IMAD.U32 R18, RZ, RZ, UR4 ;  /* 0x00000004ff127e24 */ /* 0x000fce000f8e00ff */
.L_x_94:
[----:B------:R-:W-:Y:S01]  /*4de0*/  ULEA UR5, UR38, UR43, 0x1 ;  /* 0x0000002b26057291 */ /* 0x000fe2000f8e083f */
[----:B------:R-:W-:Y:S01]  /*4df0*/  LOP3.LUT P0, RZ, R0, 0xff, RZ, 0xc0, !PT ;  /* 0x000000ff00ff7812 */ /* 0x000fe2000780c0ff */
[----:B------:R-:W-:Y:S01]  /*4e00*/  ULOP3.LUT UR43, UR43, 0x1, URZ, 0xc0, !UPT ;  /* 0x000000012b2b7892 */ /* 0x000fe2000f8ec03f */
[----:B------:R-:W-:Y:S01]  /*4e10*/  LOP3.LUT R68, R68, 0x1, RZ, 0x3c, !PT ;  /* 0x0000000144447812 */ /* 0x000fe200078e3cff */
[----:B------:R-:W-:Y:S02]  /*4e20*/  USHF.R.U32.HI UR4, URZ, 0x1, UR5 ;  /* 0x000000013f047899 */ /* 0x000fe40008011605 */
[----:B------:R-:W-:Y:S02]  /*4e30*/  UISETP.GT.U32.AND UP0, UPT, UR5, 0x1, UPT ;  /* 0x000000010500788c */ /* 0x000fe4000bf04070 */
[----:B------:R-:W-:Y:S02]  /*4e40*/  ULOP3.LUT UR4, UR4, 0x1, URZ, 0xc0, !UPT ;  /* 0x0000000104047892 */ /* 0x000fe4000f8ec03f */
[----:B------:R-:W-:-:S02]  /*4e50*/  UISETP.LT.U32.AND UP0, UPT, UR49, 0xff, UP0 ;  /* 0x000000ff3100788c */ /* 0x000fc40008701070 */
[----:B------:R-:W-:Y:S02]  /*4e60*/  UISETP.NE.U32.AND UP1, UPT, UR4, 0x1, UPT ;  /* 0x000000010400788c */ /* 0x000fe4000bf25070 */
[----:B------:R-:W-:Y:S02]  /*4e70*/  USEL UR5, URZ, 0x1, !UP0 ;  /* 0x000000013f057887 */ /* 0x000fe4000c000000 */
[----:B------:R-:W-:-:S04]  /*4e80*/  UISETP.GT.U32.AND UP1, UPT, UR49, 0xfe, !UP1 ;  /* 0x000000fe3100788c */ /* 0x000fc8000cf24070 */
[----:B------:R-:W-:-:S04]  /*4e90*/  USEL UR4, URZ, 0x1, !UP1 ;  /* 0x000000013f047887 */ /* 0x000fc8000c800000 */
[----:B------:R-:W-:Y:S01]  /*4ea0*/  ULOP3.LUT UR46, UR4, UR46, UR5, 0x96, !UPT ;  /* 0x0000002e042e7292 */ /* 0x000fe2000f8e9605 */
[----:B------:R-:W-:Y:S11]  /*4eb0*/  @P0 BRA `(.L_x_97) ;  /* 0xffffffc400ec0947 */ /* 0x000ff6000383ffff */
[----:B------:R-:W-:Y:S05]  /*4ec0*/  EXIT ;  /* 0x000000000000794d */ /* 0x000fea0003800000 */
.L_x_12:
[----:B------:R-:W-:-:S08]  /*4ed0*/  ISETP.NE.AND P0, PT, RZ, UR8, PT ;  /* 0x00000008ff007c0c */ /* 0x000fd0000bf05270 */
[----:B-----5:R-:W0:-:S00]  /*4ee0*/  USETMAXREG.DEALLOC.CTAPOOL 0x28 ;  /* 0x00000028000079c8 */ /* 0x020e0000080e0500 */
[----:B------:R-:W-:Y:S05]  /*4ef0*/  @P0 EXIT ;  /* 0x000000000000094d */ /* 0x000fea0003800000 */
[----:B0-----:R-:W-:Y:S01]  /*4f00*/  LOP3.LUT P0, RZ, R0, 0xff, RZ, 0xc0, !PT ;  /* 0x000000ff00ff7812 */ /* 0x001fe2000780c0ff */
[----:B------:R-:W-:Y:S02]  /*4f10*/  IMAD.MOV.U32 R8, RZ, RZ, 0x1 ;  /* 0x00000001ff087424 */ /* 0x000fe400078e00ff */
[----:B------:R-:W-:-:S10]  /*4f20*/  IMAD.MOV.U32 R0, RZ, RZ, RZ ;  /* 0x000000ffff007224 */ /* 0x000fd400078e00ff */
[----:B------:R-:W-:Y:S05]  /*4f30*/  @!P0 BRA `(.L_x_98) ;  /* 0x0000000c00948947 */ /* 0x000fea0003800000 */
[----:B------:R-:W-:Y:S01]  /*4f40*/  LOP3.LUT P0, RZ, R4, 0x1f, RZ, 0xc0, !PT ;  /* 0x0000001f04ff7812 */ /* 0x000fe2000780c0ff */
[----:B------:R-:W-:Y:S01]  /*4f50*/  ULDC UR21, c[0x0][0x658] ;  /* 0x0001960000157ab9 */ /* 0x000fe20000000800 */
[----:B------:R-:W-:Y:S01]  /*4f60*/  UMOV UR4, 0xffffffff ;  /* 0xffffffff00047882 */ /* 0x000fe20000000000 */
[----:B------:R-:W-:Y:S01]  /*4f70*/  BSSY B0, `(.L_x_98) ;  /* 0x00000e1000007945 */ /* 0x000fe20003800000 */
[----:B------:R-:W-:Y:S01]  /*4f80*/  USHF.L.U32 UR4, UR4, UR21, URZ ;  /* 0x0000001504047299 */ /* 0x000fe2000800063f */
[C---:B------:R-:W-:Y:S01]  /*4f90*/  ISETP.NE.AND P3, PT, R3.reuse, RZ, PT ;  /* 0x000000ff0300720c */ /* 0x040fe20003f65270 */
[----:B------:R-:W-:Y:S01]  /*4fa0*/  IMAD.MOV.U32 R9, RZ, RZ, 0x1 ;  /* 0x00000001ff097424 */ /* 0x000fe200078e00ff */
[----:B------:R-:W-:Y:S01]  /*4fb0*/  ISETP.NE.OR P0, PT, R3, RZ, !P0 ;  /* 0x000000ff0300720c */ /* 0x000fe20004705670 */
[----:B------:R-:W-:Y:S01]  /*4fc0*/  IMAD.MOV.U32 R8, RZ, RZ, 0x1 ;  /* 0x00000001ff087424 */ /* 0x000fe200078e00ff */
[----:B------:R-:W-:Y:S01]  /*4fd0*/  ULDC UR13, c[0x0][0x600] ;  /* 0x00018000000d7ab9 */ /* 0x000fe20000000800 */
[----:B------:R-:W-:Y:S01]  /*4fe0*/  IMAD.MOV.U32 R0, RZ, RZ, RZ ;  /* 0x000000ffff007224 */ /* 0x000fe200078e00ff */
[----:B------:R-:W-:Y:S01]  /*4ff0*/  UMOV UR5, 0x1 ;  /* 0x0000000100057882 */ /* 0x000fe20000000000 */
[----:B------:R-:W-:-:S02]  /*5000*/  UIADD3 UR23, UR38, 0x1, URZ ;  /* 0x0000000126177890 */ /* 0x000fc4000fffe03f */
[----:B------:R-:W-:Y:S02]  /*5010*/  ULOP3.LUT UR29, UR39, 0x2, URZ, 0xfc, !UPT ;  /* 0x00000002271d7892 */ /* 0x000fe4000f8efc3f */
[----:B------:R-:W-:Y:S02]  /*5020*/  UIADD3 UR13, UR13, -0x1, URZ ;  /* 0xffffffff0d0d7890 */ /* 0x000fe4000fffe03f */
[----:B------:R-:W-:Y:S02]  /*5030*/  USHF.L.U32 UR21, UR5, UR21, URZ ;  /* 0x0000001505157299 */ /* 0x000fe4000800063f */
[----:B------:R-:W-:Y:S01]  /*5040*/  ULOP3.LUT UR22, URZ, UR4, URZ, 0x33, !UPT ;  /* 0x000000043f167292 */ /* 0x000fe2000f8e333f */
[----:B------:R-:W-:-:S11]  /*5050*/  ULDC.64 UR14, c[0x0][0x198] ;  /* 0x00006600000e7ab9 */ /* 0x000fd60000000a00 */
.L_x_110:
[----:B------:R-:W-:-:S03]  /*5060*/  UMOV UR4, 0xffffffff ;  /* 0xffffffff00047882 */ /* 0x000fc60000000000 */
[----:B------:R-:W-:Y:S05]  /*5070*/  BRA.DIV UR4, `(.L_x_99) ;  /* 0x0000001204147947 */ /* 0x000fea000b800000 */
[----:B------:R-:W-:-:S13]  /*5080*/  ELECT P6, URZ, PT ;  /* 0x00000000003f782f */ /* 0x000fda00038c0000 */
.L_x_121:
[----:B------:R-:W0:Y:S01]  /*5090*/  LDC R3, c[0x0][0x28c] ;  /* 0x0000a300ff037b82 */ /* 0x000e220000000800 */
[----:B------:R-:W-:Y:S01]  /*50a0*/  BSSY B1, `(.L_x_100) ;  /* 0x0000058000017945 */ /* 0x000fe20003800000 */
[----:B0-----:R-:W-:-:S13]  /*50b0*/  ISETP.LT.OR P6, PT, R3, 0x1, !P6 ;  /* 0x000000010300780c */ /* 0x001fda00077c1670 */
[----:B------:R-:W-:Y:S05]  /*50c0*/  @P6 BRA `(.L_x_101) ;  /* 0x0000000400546947 */ /* 0x000fea0003800000 */
[----:B------:R-:W-:Y:S02]  /*50d0*/  IMAD.SHL.U32 R6, R2, 0x40, RZ ;  /* 0x0000004002067824 */ /* 0x000fe400078e00ff */
[----:B------:R-:W-:Y:S02]  /*50e0*/  IMAD.SHL.U32 R18, R18, 0x40, RZ ;  /* 0x0000004012127824 */ /* 0x000fe400078e00ff */
[----:B------:R-:W-:Y:S02]  /*50f0*/  IMAD.MOV.U32 R11, RZ, RZ, RZ ;  /* 0x000000ffff0b7224 */ /* 0x000fe400078e00ff */
[----:B------:R-:W-:Y:S02]  /*5100*/  IMAD.U32 R12, RZ, RZ, UR23 ;  /* 0x00000017ff0c7e24 */ /* 0x000fe4000f8e00ff */
[----:B------:R-:W-:Y:S02]  /*5110*/  IMAD.MOV.U32 R2, RZ, RZ, R8 ;  /* 0x000000ffff027224 */ /* 0x000fe400078e0008 */
[----:B------:R-:W-:-:S07]  /*5120*/  IMAD.MOV.U32 R3, RZ, RZ, R0 ;  /* 0x000000ffff037224 */ /* 0x000fce00078e0000 */
.L_x_105:
[----:B------:R-:W0:Y:S01]  /*5130*/  S2R R5, SR_CgaCtaId ;  /* 0x0000000000057919 */ /* 0x000e220000008800 */
[----:B-1----:R-:W-:-:S04]  /*5140*/  MOV R4, 0x400 ;  /* 0x0000040000047802 */ /* 0x002fc80000000f00 */
[----:B0-----:R-:W-:Y:S02]  /*5150*/  LEA R10, R5, R4, 0x18 ;  /* 0x00000004050a7211 */ /* 0x001fe400078ec0ff */
[----:B------:R-:W-:Y:S01]  /*5160*/  SHF.L.U32 R4, R2, 0x1f, RZ ;  /* 0x0000001f02047819 */ /* 0x000fe200000006ff */
[----:B------:R-:W0:Y:S02]  /*5170*/  @!P3 LDC R5, c[0x0][0x500] ;  /* 0x00014000ff05bb82 */ /* 0x000e240000000800 */
[----:B------:R-:W-:-:S04]  /*5180*/  IMAD R7, R3, 0x8, R10 ;  /* 0x0000000803077824 */ /* 0x000fc800078e020a */
[----:B------:R-:W1:Y:S02]  /*5190*/  SYNCS.PHASECHK.TRANS64.TRYWAIT P1, [R7+URZ+0x10], R4 ;  /* 0x00001004070075a7 */ /* 0x000e64000802017f */
[----:B-1----:R-:W-:Y:S05]  /*51a0*/  @!P1 BRA `(.L_x_102) ;  /* 0x0000000c00e89947 */ /* 0x002fea0003800000 */
.L_x_122:
[----:B------:R-:W-:Y:S01]  /*51b0*/  UPRMT UR4, UR29, 0x9910, URZ ;  /* 0x000099101d047896 */ /* 0x000fe2000800003f */
[----:B0-----:R0:W-:Y:S03]  /*51c0*/  @!P3 SYNCS.ARRIVE.TRANS64 RZ, [R7+URZ], R5 ;  /* 0x0000000507ffb9a7 */ /* 0x0011e6000800003f */
[----:B------:R-:W-:-:S06]  /*51d0*/  UISETP.NE.AND UP0, UPT, UR4, 0x2, UPT ;  /* 0x000000020400788c */ /* 0x000fcc000bf05270 */
[----:B------:R-:W-:-:S13]  /*51e0*/  PLOP3.LUT P1, PT, PT, PT, UP0, 0x80, 0x0 ;  /* 0x000000000000781c */ /* 0x000fda0003f2f008 */
[----:B0-----:R-:W-:Y:S05]  /*51f0*/  @P1 BRA `(.L_x_103) ;  /* 0x0000000000041947 */ /* 0x001fea0003800000 */
[----:B------:R-:W-:Y:S01]  /*5200*/  BPT.TRAP 0x1 ;  /* 0x000000040000795c */ /* 0x000fe20000300000 */
.L_x_103:
[----:B------:R-:W-:Y:S05]  /*5210*/  @P0 BRA `(.L_x_104) ;  /* 0x0000000000040947 */ /* 0x000fea0003800000 */
[----:B------:R-:W-:Y:S01]  /*5220*/  BPT.TRAP 0x1 ;  /* 0x000000040000795c */ /* 0x000fe20000300000 */
.L_x_104:
[----:B------:R-:W-:Y:S01]  /*5230*/  IMAD R10, R3, 0x8000, R10 ;  /* 0x00008000030a7824 */ /* 0x000fe200078e020a */
[----:B------:R-:W-:Y:S01]  /*5240*/  R2UR UR10, R11 ;  /* 0x000000000b0a72ca */ /* 0x000fe200000e0000 */
[----:B------:R-:W-:Y:S01]  /*5250*/  UIADD3 UR30, UP0, UR14, 0xf0, URZ ;  /* 0x000000f00e1e7890 */ /* 0x000fe2000ff1e03f */
[----:B------:R-:W-:Y:S01]  /*5260*/  R2UR UR9, R7 ;  /* 0x00000000070972ca */ /* 0x000fe200000e0000 */
[----:B------:R-:W-:Y:S01]  /*5270*/  VIADD R12, R12, 0xffffffff ;  /* 0xffffffff0c0c7836 */ /* 0x000fe20000000000 */
[----:B------:R-:W-:Y:S01]  /*5280*/  R2UR UR18, R10 ;  /* 0x000000000a1272ca */ /* 0x000fe200000e0000 */
[----:B------:R-:W-:Y:S01]  /*5290*/  UIADD3.X UR31, URZ, UR15, URZ, UP0, !UPT ;  /* 0x0000000f3f1f7290 */ /* 0x000fe200087fe43f */
[----:B------:R-:W-:Y:S01]  /*52a0*/  R2UR UR11, R18 ;  /* 0x00000000120b72ca */ /* 0x000fe200000e0000 */
[----:B------:R-:W-:Y:S01]  /*52b0*/  UIADD3 UR6, UP1, UR14, 0x1f0, URZ ;  /* 0x000001f00e067890 */ /* 0x000fe2000ff3e03f */
[----:B------:R-:W-:Y:S01]  /*52c0*/  R2UR UR12, R19 ;  /* 0x00000000130c72ca */ /* 0x000fe200000e0000 */
[----:B------:R-:W-:Y:S01]  /*52d0*/  UMOV UR4, 0x0 ;  /* 0x0000000000047882 */ /* 0x000fe20000000000 */
[----:B------:R-:W-:Y:S01]  /*52e0*/  R2UR UR35, R6 ;  /* 0x00000000062372ca */ /* 0x000fe200000e0000 */
[----:B------:R-:W-:Y:S01]  /*52f0*/  UMOV UR5, 0x10000000 ;  /* 0x1000000000057882 */ /* 0x000fe20000000000 */
[----:B------:R-:W-:Y:S01]  /*5300*/  UIADD3.X UR7, URZ, UR15, URZ, UP1, !UPT ;  /* 0x0000000f3f077290 */ /* 0x000fe20008ffe43f */
[----:B------:R-:W-:Y:S01]  /*5310*/  ISETP.GT.AND P2, PT, R12, 0x1, PT ;  /* 0x000000010c00780c */ /* 0x000fe20003f44270 */
[----:B------:R-:W-:Y:S01]  /*5320*/  UIADD3 UR58, UR10, 0x20, URZ ;  /* 0x000000200a3a7890 */ /* 0x000fe2000fffe03f */
[----:B------:R-:W-:Y:S01]  /*5330*/  VIADD R3, R3, 0x1 ;  /* 0x0000000103037836 */ /* 0x000fe20000000000 */
[----:B------:R-:W-:Y:S01]  /*5340*/  UIADD3 UR50, UR10, 0x40, URZ ;  /* 0x000000400a327890 */ /* 0x000fe2000fffe03f */
[----:B------:R-:W-:Y:S01]  /*5350*/  VIADD R11, R11, 0x80 ;  /* 0x000000800b0b7836 */ /* 0x000fe20000000000 */
[----:B------:R-:W-:-:S02]  /*5360*/  UIADD3 UR8, UR18, 0x100, URZ ;  /* 0x0000010012087890 */ /* 0x000fc4000fffe03f */
[----:B------:R-:W-:Y:S01]  /*5370*/  UIADD3 UR56, UR18, 0x2100, URZ ;  /* 0x0000210012387890 */ /* 0x000fe2000fffe03f */
[C---:B------:R-:W-:Y:S01]  /*5380*/  ISETP.NE.AND P1, PT, R3.reuse, 0x2, PT ;  /* 0x000000020300780c */ /* 0x040fe20003f25270 */
[----:B------:R-:W-:Y:S02]  /*5390*/  UIADD3 UR48, UR18, 0x4100, URZ ;  /* 0x0000410012307890 */ /* 0x000fe4000fffe03f */
[----:B------:R-:W-:Y:S01]  /*53a0*/  UIADD3 UR42, UR10, 0x60, URZ ;  /* 0x000000600a2a7890 */ /* 0x000fe2000fffe03f */
[----:B------:R-:W-:Y:S01]  /*53b0*/  SEL R5, RZ, 0x1, P1 ;  /* 0x00000001ff057807 */ /* 0x000fe20000800000 */
[----:B------:R-:W-:Y:S01]  /*53c0*/  UIADD3 UR40, UR18, 0x6100, URZ ;  /* 0x0000610012287890 */ /* 0x000fe2000fffe03f */
[----:B------:R0:W-:Y:S01]  /*53d0*/  UTMALDG.3D [UR8], [UR30], desc[UR4] ;  /* 0x000004081e0075b4 */ /* 0x0001e20008011000 */
[----:B------:R-:W-:Y:S01]  /*53e0*/  UIADD3 UR32, UR18, 0x10100, URZ ;  /* 0x0001010012207890 */ /* 0x000fe2000fffe03f */
[----:B------:R-:W-:Y:S01]  /*53f0*/  LOP3.LUT R2, R2, R5, RZ, 0x3c, !PT ;  /* 0x0000000502027212 */ /* 0x000fe200078e3cff */
[----:B------:R-:W-:Y:S01]  /*5400*/  UIADD3 UR24, UR18, 0x12100, URZ ;  /* 0x0001210012187890 */ /* 0x000fe2000fffe03f */
[----:B------:R-:W-:Y:S01]  /*5410*/  SEL R3, R3, RZ, P1 ;  /* 0x000000ff03037207 */ /* 0x000fe20000800000 */
[----:B------:R-:W-:Y:S01]  /*5420*/  UIADD3 UR16, UR18, 0x14100, URZ ;  /* 0x0001410012107890 */ /* 0x000fe2000fffe03f */
[----:B------:R-:W-:Y:S01]  /*5430*/  UMOV UR57, UR9 ;  /* 0x0000000900397c82 */ /* 0x000fe20008000000 */
        /* <DEDUP_REMOVED lines=8> */
[----:B------:R2:W-:Y:S01]  /*54c0*/  UTMALDG.3D [UR56], [UR30], desc[UR4] ;  /* 0x000004381e0075b4 */ /* 0x0005e20008011000 */
[----:B------:R-:W-:Y:S01]  /*54d0*/  UMOV UR33, UR9 ;  /* 0x0000000900217c82 */ /* 0x000fe20008000000 */
[----:B------:R-:W-:Y:S01]  /*54e0*/  UMOV UR34, UR10 ;  /* 0x0000000a00227c82 */ /* 0x000fe20008000000 */
[----:B------:R-:W-:Y:S01]  /*54f0*/  UMOV UR36, UR12 ;  /* 0x0000000c00247c82 */ /* 0x000fe20008000000 */
[----:B------:R-:W-:Y:S01]  /*5500*/  UMOV UR25, UR9 ;  /* 0x0000000900197c82 */ /* 0x000fe20008000000 */
[----:B------:R-:W-:Y:S01]  /*5510*/  UMOV UR27, UR35 ;  /* 0x00000023001b7c82 */ /* 0x000fe20008000000 */
[----:B------:R-:W-:Y:S01]  /*5520*/  UMOV UR28, UR12 ;  /* 0x0000000c001c7c82 */ /* 0x000fe20008000000 */
[----:B------:R-:W-:Y:S01]  /*5530*/  UMOV UR26, UR58 ;  /* 0x0000003a001a7c82 */ /* 0x000fe20008000000 */
[----:B0-----:R-:W-:Y:S01]  /*5540*/  UIADD3 UR8, UR18, 0x16100, URZ ;  /* 0x0001610012087890 */ /* 0x001fe2000fffe03f */
[----:B------:R2:W-:Y:S01]  /*5550*/  UTMALDG.3D [UR48], [UR30], desc[UR4] ;  /* 0x000004301e0075b4 */ /* 0x0005e20008011000 */
[----:B------:R-:W-:Y:S01]  /*5560*/  UMOV UR17, UR9 ;  /* 0x0000000900117c82 */ /* 0x000fe20008000000 */
[----:B------:R-:W-:Y:S01]  /*5570*/  UMOV UR19, UR35 ;  /* 0x0000002300137c82 */ /* 0x000fe20008000000 */
[----:B------:R-:W-:Y:S01]  /*5580*/  UMOV UR20, UR12 ;  /* 0x0000000c00147c82 */ /* 0x000fe20008000000 */
[----:B------:R-:W-:Y:S01]  /*5590*/  UMOV UR18, UR50 ;  /* 0x0000003200127c82 */ /* 0x000fe20008000000 */
[----:B------:R-:W-:Y:S01]  /*55a0*/  UMOV UR11, UR35 ;  /* 0x00000023000b7c82 */ /* 0x000fe20008000000 */
[----:B------:R-:W-:Y:S01]  /*55b0*/  UMOV UR10, UR42 ;  /* 0x0000002a000a7c82 */ /* 0x000fe20008000000 */
[----:B------:R2:W-:Y:S01]  /*55c0*/  UTMALDG.3D [UR40], [UR30], desc[UR4] ;  /* 0x000004281e0075b4 */ /* 0x0005e20008011000 */
[----:B------:R2:W-:Y:S01]  /*55d0*/  UTMALDG.3D [UR32], [UR6], desc[UR4] ;  /* 0x00000420060075b4 */ /* 0x0005e20008011000 */
[----:B------:R2:W-:Y:S01]  /*55e0*/  UTMALDG.3D [UR24], [UR6], desc[UR4] ;  /* 0x00000418060075b4 */ /* 0x0005e20008011000 */
[----:B------:R2:W-:Y:S01]  /*55f0*/  UTMALDG.3D [UR16], [UR6], desc[UR4] ;  /* 0x00000410060075b4 */ /* 0x0005e20008011000 */
[----:B------:R2:W-:Y:S02]  /*5600*/  UTMALDG.3D [UR8], [UR6], desc[UR4] ;  /* 0x00000408060075b4 */ /* 0x0005e40008011000 */
[----:B--2---:R-:W-:Y:S05]  /*5610*/  @P2 BRA `(.L_x_105) ;  /* 0xfffffff800c42947 */ /* 0x004fea000383ffff */
.L_x_101:
[----:B------:R-:W-:Y:S05]  /*5620*/  BSYNC B1 ;  /* 0x0000000000017941 */ /* 0x000fea0003800000 */
.L_x_100:
[----:B------:R-:W-:Y:S01]  /*5630*/  LOP3.LUT P4, RZ, R9, 0xff, RZ, 0xc0, !PT ;  /* 0x000000ff09ff7812 */ /* 0x000fe2000788c0ff */
[----:B------:R-:W-:Y:S01]  /*5640*/  VIADD R0, R0, UR38 ;  /* 0x0000002600007c36 */ /* 0x000fe20008000000 */
[----:B------:R-:W-:Y:S01]  /*5650*/  ULDC.64 UR4, c[0x0][0x650] ;  /* 0x0001940000047ab9 */ /* 0x000fe20000000a00 */
[----:B------:R-:W-:Y:S01]  /*5660*/  BSSY B1, `(.L_x_106) ;  /* 0x000006f000017945 */ /* 0x000fe20003800000 */
[----:B------:R-:W-:Y:S01]  /*5670*/  IMAD.MOV.U32 R18, RZ, RZ, -0x1 ;  /* 0xffffffffff127424 */ /* 0x000fe200078e00ff */
[----:B------:R-:W-:Y:S01]  /*5680*/  PRMT R9, RZ, 0x7610, R9 ;  /* 0x00007610ff097816 */ /* 0x000fe20000000009 */
[----:B------:R-:W-:Y:S01]  /*5690*/  IMAD.MOV.U32 R19, RZ, RZ, -0x1 ;  /* 0xffffffffff137424 */ /* 0x000fe200078e00ff */
[C---:B------:R-:W-:Y:S02]  /*56a0*/  ISETP.GT.U32.AND P1, PT, R0.reuse, 0x1, PT ;  /* 0x000000010000780c */ /* 0x040fe40003f24070 */
[----:B------:R-:W-:Y:S02]  /*56b0*/  SHF.R.U32.HI R2, RZ, 0x1, R0 ;  /* 0x00000001ff027819 */ /* 0x000fe40000011600 */
[----:B------:R-:W-:-:S02]  /*56c0*/  LOP3.LUT R0, R0, 0x1, RZ, 0xc0, !PT ;  /* 0x0000000100007812 */ /* 0x000fc400078ec0ff */
[----:B-1----:R-:W0:Y:S01]  /*56d0*/  @P4 S2R R4, SR_CgaCtaId ;  /* 0x0000000000044919 */ /* 0x002e220000008800 */
[----:B------:R-:W-:Y:S02]  /*56e0*/  @P4 MOV R3, 0x400 ;  /* 0x0000040000034802 */ /* 0x000fe40000000f00 */
[----:B------:R-:W-:-:S04]  /*56f0*/  LOP3.LUT R2, R2, 0x1, RZ, 0xc0, !PT ;  /* 0x0000000102027812 */ /* 0x000fc800078ec0ff */
[----:B------:R-:W-:Y:S02]  /*5700*/  ISETP.NE.U32.AND P2, PT, R2, 0x1, PT ;  /* 0x000000010200780c */ /* 0x000fe40003f45070 */
[----:B0-----:R-:W-:Y:S01]  /*5710*/  @P4 LEA R3, R4, R3, 0x18 ;  /* 0x0000000304034211 */ /* 0x001fe200078ec0ff */
[----:B------:R-:W-:-:S03]  /*5720*/  IMAD.U32 R4, RZ, RZ, UR38 ;  /* 0x00000026ff047e24 */ /* 0x000fc6000f8e00ff */
[----:B------:R0:W-:Y:S01]  /*5730*/  @P4 SYNCS.ARRIVE.TRANS64.A1T0 RZ, [R3+URZ+0x58], RZ ;  /* 0x000058ff03ff49a7 */ /* 0x0001e2000810003f */
[----:B------:R-:W-:Y:S02]  /*5740*/  IADD3 R16, P4, R16, UR54, RZ ;  /* 0x0000003610107c10 */ /* 0x000fe4000ff9e0ff */
[----:B------:R-:W-:Y:S02]  /*5750*/  ISETP.LT.U32.AND P1, PT, R4, 0x2, P1 ;  /* 0x000000020400780c */ /* 0x000fe40000f21070 */
[----:B------:R-:W-:Y:S02]  /*5760*/  IADD3.X R17, R17, UR37, RZ, P4, !PT ;  /* 0x0000002511117c10 */ /* 0x000fe4000a7fe4ff */
[----:B------:R-:W-:Y:S02]  /*5770*/  ISETP.GE.U32.AND P4, PT, R16, UR4, PT ;  /* 0x0000000410007c0c */ /* 0x000fe4000bf86070 */
[----:B0-----:R-:W-:Y:S02]  /*5780*/  SEL R3, RZ, 0x1, !P1 ;  /* 0x00000001ff037807 */ /* 0x001fe40004800000 */
[----:B------:R-:W-:-:S02]  /*5790*/  ISETP.GE.U32.AND.EX P1, PT, R17, UR5, PT, P4 ;  /* 0x0000000511007c0c */ /* 0x000fc4000bf26140 */
[----:B------:R-:W-:-:S04]  /*57a0*/  ISETP.GT.U32.AND P2, PT, R4, 0x1, !P2 ;  /* 0x000000010400780c */ /* 0x000fc80005744070 */
[----:B------:R-:W-:-:S04]  /*57b0*/  SEL R2, RZ, 0x1, !P2 ;  /* 0x00000001ff027807 */ /* 0x000fc80005000000 */
[--C-:B------:R-:W-:Y:S01]  /*57c0*/  LOP3.LUT R8, R2, R8, R3.reuse, 0x96, !PT ;  /* 0x0000000802087212 */ /* 0x100fe200078e9603 */
[----:B------:R-:W-:Y:S01]  /*57d0*/  IMAD.MOV.U32 R2, RZ, RZ, -0x1 ;  /* 0xffffffffff027424 */ /* 0x000fe200078e00ff */
[----:B------:R-:W-:Y:S01]  /*57e0*/  PRMT R3, RZ, 0x7610, R3 ;  /* 0x00007610ff037816 */ /* 0x000fe20000000003 */
[----:B------:R-:W-:Y:S06]  /*57f0*/  @P1 BRA `(.L_x_107) ;  /* 0x0000000400541947 */ /* 0x000fec0003800000 */
[----:B------:R-:W0:Y:S01]  /*5800*/  S2UR UR4, SR_CTAID.X ;  /* 0x00000000000479c3 */ /* 0x000e220000002500 */
[----:B------:R-:W-:Y:S01]  /*5810*/  ULDC.64 UR6, c[0x0][0x628] ;  /* 0x00018a0000067ab9 */ /* 0x000fe20000000a00 */
[----:B------:R-:W-:Y:S01]  /*5820*/  ULDC UR5, c[0x0][0x150] ;  /* 0x0000540000057ab9 */ /* 0x000fe20000000800 */
[----:B------:R-:W-:Y:S01]  /*5830*/  ISETP.NE.U32.AND P1, PT, RZ, UR6, PT ;  /* 0x00000006ff007c0c */ /* 0x000fe2000bf25070 */
[----:B------:R-:W-:Y:S01]  /*5840*/  ULDC UR8, c[0x0][0x630] ;  /* 0x00018c0000087ab9 */ /* 0x000fe20000000800 */
[----:B------:R-:W-:Y:S01]  /*5850*/  ULDC UR10, c[0x0][0x154] ;  /* 0x00005500000a7ab9 */ /* 0x000fe20000000800 */
[----:B------:R-:W-:Y:S01]  /*5860*/  IMAD.MOV.U32 R2, RZ, RZ, R16 ;  /* 0x000000ffff027224 */ /* 0x000fe200078e0010 */
[----:B------:R-:W-:Y:S01]  /*5870*/  ISETP.NE.AND.EX P1, PT, RZ, UR7, PT, P1 ;  /* 0x00000007ff007c0c */ /* 0x000fe2000bf25310 */
[----:B------:R-:W1:Y:S01]  /*5880*/  S2UR UR9, SR_CTAID.Y ;  /* 0x00000000000979c3 */ /* 0x000e620000002600 */
[----:B0-----:R-:W-:-:S05]  /*5890*/  I2FP.F32.U32 R3, UR4 ;  /* 0x0000000400037c45 */ /* 0x001fca0008201000 */
[----:B------:R-:W-:Y:S01]  /*58a0*/  FMUL R10, R3, UR5 ;  /* 0x00000005030a7c20 */ /* 0x000fe20008400000 */
[----:B------:R-:W-:-:S05]  /*58b0*/  IMAD.MOV.U32 R3, RZ, RZ, R17 ;  /* 0x000000ffff037224 */ /* 0x000fca00078e0011 */
[----:B------:R-:W-:Y:S05]  /*58c0*/  @!P1 BRA `(.L_x_108) ;  /* 0x0000000000289947 */ /* 0x000fea0003800000 */
[----:B------:R-:W-:Y:S02]  /*58d0*/  ULDC UR5, c[0x0][0x634] ;  /* 0x00018d0000057ab9 */ /* 0x000fe40000000800 */
[----:B------:R-:W-:-:S05]  /*58e0*/  IADD3 R7, P1, R16, UR5, RZ ;  /* 0x0000000510077c10 */ /* 0x000fca000ff3e0ff */
[----:B------:R-:W-:-:S04]  /*58f0*/  IMAD.X R11, RZ, RZ, R17, P1 ;  /* 0x000000ffff0b7224 */ /* 0x000fc800008e0611 */
[----:B------:R-:W-:-:S04]  /*5900*/  IMAD.WIDE.U32 R4, R11, UR6, RZ ;  /* 0x000000060b047c25 */ /* 0x000fc8000f8e00ff */
[----:B------:R-:W-:-:S04]  /*5910*/  IMAD.WIDE.U32 R4, P1, R7, UR7, R4 ;  /* 0x0000000707047c25 */ /* 0x000fc8000f820004 */
[----:B------:R-:W-:-:S04]  /*5920*/  IMAD.WIDE.U32 R6, R7, UR6, RZ ;  /* 0x0000000607067c25 */ /* 0x000fc8000f8e00ff */
[----:B------:R-:W-:Y:S01]  /*5930*/  IMAD.X R3, RZ, RZ, RZ, P1 ;  /* 0x000000ffff037224 */ /* 0x000fe200008e06ff */
[----:B------:R-:W-:Y:S01]  /*5940*/  IADD3 RZ, P1, R7, R4, RZ ;  /* 0x0000000407ff7210 */ /* 0x000fe20007f3e0ff */
[----:B------:R-:W-:-:S04]  /*5950*/  IMAD.MOV.U32 R2, RZ, RZ, R5 ;  /* 0x000000ffff027224 */ /* 0x000fc800078e0005 */
[----:B------:R-:W-:-:S08]  /*5960*/  IMAD.WIDE.U32.X R2, R11, UR7, R2, P1 ;  /* 0x000000070b027c25 */ /* 0x000fd000088e0402 */
.L_x_108:
[--C-:B------:R-:W-:Y:S01]  /*5970*/  SHF.R.U64 R19, R2, UR8, R3.reuse ;  /* 0x0000000802137c19 */ /* 0x100fe20008001203 */
[----:B------:R-:W0:Y:S01]  /*5980*/  F2I.U32.TRUNC.NTZ R10, R10 ;  /* 0x0000000a000a7305 */ /* 0x000e22000020f000 */
[----:B------:R-:W-:Y:S01]  /*5990*/  SHF.R.U32.HI R2, RZ, UR8, R3 ;  /* 0x00000008ff027c19 */ /* 0x000fe20008011603 */
[----:B------:R-:W-:Y:S01]  /*59a0*/  ULDC.64 UR6, c[0x0][0x620] ;  /* 0x0001880000067ab9 */ /* 0x000fe20000000a00 */
[----:B------:R-:W-:Y:S01]  /*59b0*/  IADD3 R5, P1, RZ, -R19, RZ ;  /* 0x80000013ff057210 */ /* 0x000fe20007f3e0ff */
[----:B------:R-:W2:Y:S01]  /*59c0*/  LDC R15, c[0x0][0x610] ;  /* 0x00018400ff0f7b82 */ /* 0x000ea20000000800 */
[----:B-1----:R-:W-:Y:S01]  /*59d0*/  I2FP.F32.U32 R4, UR9 ;  /* 0x0000000900047c45 */ /* 0x002fe20008201000 */
[----:B------:R-:W-:Y:S01]  /*59e0*/  ULDC UR8, c[0x0][0x658] ;  /* 0x0001960000087ab9 */ /* 0x000fe20000000800 */
[----:B------:R-:W-:Y:S01]  /*59f0*/  ULDC UR12, c[0x0][0x648] ;  /* 0x00019200000c7ab9 */ /* 0x000fe20000000800 */
[----:B------:R-:W-:Y:S02]  /*5a00*/  IMAD.X R2, RZ, RZ, ~R2, P1 ;  /* 0x000000ffff027224 */ /* 0x000fe400008e0e02 */
[----:B------:R-:W-:Y:S01]  /*5a10*/  FMUL R6, R4, UR10 ;  /* 0x0000000a04067c20 */ /* 0x000fe20008400000 */
[----:B------:R-:W-:Y:S01]  /*5a20*/  ULDC.64 UR10, c[0x0][0x640] ;  /* 0x00019000000a7ab9 */ /* 0x000fe20000000a00 */
[----:B------:R-:W-:Y:S01]  /*5a30*/  IMAD R4, R2, UR6, RZ ;  /* 0x0000000602047c24 */ /* 0x000fe2000f8e02ff */
[----:B------:R-:W-:Y:S01]  /*5a40*/  ISETP.NE.U32.AND P1, PT, RZ, UR10, PT ;  /* 0x0000000aff007c0c */ /* 0x000fe2000bf25070 */
[C---:B------:R-:W-:Y:S01]  /*5a50*/  IMAD.WIDE.U32 R2, R5.reuse, UR6, R16 ;  /* 0x0000000605027c25 */ /* 0x040fe2000f8e0010 */
[----:B0-----:R-:W-:Y:S01]  /*5a60*/  R2UR UR5, R10 ;  /* 0x000000000a0572ca */ /* 0x001fe200000e0000 */
[----:B------:R-:W0:Y:S01]  /*5a70*/  F2I.U32.TRUNC.NTZ R6, R6 ;  /* 0x0000000600067305 */ /* 0x000e22000020f000 */
[----:B------:R-:W-:Y:S01]  /*5a80*/  ULDC UR6, c[0x0][0x618] ;  /* 0x0001860000067ab9 */ /* 0x000fe20000000800 */
[----:B------:R-:W-:Y:S01]  /*5a90*/  IMAD R5, R5, UR7, R4 ;  /* 0x0000000705057c24 */ /* 0x000fe2000f8e0204 */
[----:B------:R-:W-:-:S03]  /*5aa0*/  ISETP.NE.AND.EX P1, PT, RZ, UR11, PT, P1 ;  /* 0x0000000bff007c0c */ /* 0x000fc6000bf25310 */
[----:B------:R-:W-:-:S05]  /*5ab0*/  IMAD.IADD R3, R3, 0x1, R5 ;  /* 0x0000000103037824 */ /* 0x000fca00078e0205 */
[--C-:B------:R-:W-:Y:S02]  /*5ac0*/  SHF.R.U64 R10, R2, UR6, R3.reuse ;  /* 0x00000006020a7c19 */ /* 0x100fe40008001203 */
[----:B------:R-:W-:Y:S01]  /*5ad0*/  SHF.R.U32.HI R3, RZ, UR6, R3 ;  /* 0x00000006ff037c19 */ /* 0x000fe20008011603 */
[----:B------:R-:W-:Y:S01]  /*5ae0*/  ULDC UR6, c[0x0][0x608] ;  /* 0x0001820000067ab9 */ /* 0x000fe20000000800 */
[----:B0-----:R-:W-:Y:S02]  /*5af0*/  R2UR UR7, R6 ;  /* 0x00000000060772ca */ /* 0x001fe400000e0000 */
[--C-:B------:R-:W-:Y:S02]  /*5b00*/  SHF.R.U64 R12, R10, UR6, R3.reuse ;  /* 0x000000060a0c7c19 */ /* 0x100fe40008001203 */
[----:B------:R-:W-:Y:S01]  /*5b10*/  SHF.R.U32.HI R3, RZ, UR6, R3 ;  /* 0x00000006ff037c19 */ /* 0x000fe20008011603 */
[----:B------:R-:W-:-:S03]  /*5b20*/  UIADD3 UR6, -UR5, URZ, URZ ;  /* 0x0000003f05067290 */ /* 0x000fc6000fffe13f */
[--C-:B------:R-:W-:Y:S01]  /*5b30*/  SHF.R.U64 R13, R12, UR8, R3.reuse ;  /* 0x000000080c0d7c19 */ /* 0x100fe20008001203 */
[----:B------:R-:W-:Y:S01]  /*5b40*/  ULDC UR5, c[0x0][0x144] ;  /* 0x0000510000057ab9 */ /* 0x000fe20000000800 */
[----:B------:R-:W-:-:S03]  /*5b50*/  SHF.R.U32.HI R3, RZ, UR8, R3 ;  /* 0x00000008ff037c19 */ /* 0x000fc60008011603 */
[----:B------:R-:W-:Y:S01]  /*5b60*/  IMAD.MOV.U32 R2, RZ, RZ, R13 ;  /* 0x000000ffff027224 */ /* 0x000fe200078e000d */
[----:B------:R-:W-:Y:S06]  /*5b70*/  @!P1 BRA `(.L_x_109) ;  /* 0x0000000000289947 */ /* 0x000fec0003800000 */
        /* <DEDUP_REMOVED lines=10> */
.L_x_109:
[----:B------:R-:W-:Y:S01]  /*5c20*/  UISETP.NE.AND UP0, UPT, UR45, URZ, UPT ;  /* 0x0000003f2d00728c */ /* 0x000fe2000bf05270 */
[----:B------:R-:W-:Y:S01]  /*5c30*/  SHF.R.U64 R3, R2, UR12, R3 ;  /* 0x0000000c02037c19 */ /* 0x000fe20008001203 */
[----:B------:R-:W-:Y:S01]  /*5c40*/  UIADD3 UR7, -UR7, URZ, URZ ;  /* 0x0000003f07077290 */ /* 0x000fe2000fffe13f */
[----:B------:R-:W-:Y:S01]  /*5c50*/  LOP3.LUT R2, R12, UR22, RZ, 0xc0, !PT ;  /* 0x000000160c027c12 */ /* 0x000fe2000f8ec0ff */
[----:B------:R-:W-:Y:S01]  /*5c60*/  UIMAD UR4, UR5, UR6, UR4 ;  /* 0x00000006050472a4 */ /* 0x000fe2000f8e0204 */
[----:B------:R-:W-:Y:S01]  /*5c70*/  LOP3.LUT R5, R10, UR13, RZ, 0xc0, !PT ;  /* 0x0000000d0a057c12 */ /* 0x000fe2000f8ec0ff */
[----:B------:R-:W-:Y:S01]  /*5c80*/  IMAD.MOV R4, RZ, RZ, -R3 ;  /* 0x000000ffff047224 */ /* 0x000fe200078e0a03 */
[----:B------:R-:W-:Y:S01]  /*5c90*/  ULDC UR5, c[0x0][0x148] ;  /* 0x0000520000057ab9 */ /* 0x000fe20000000800 */
[----:B------:R-:W-:Y:S01]  /*5ca0*/  IMAD R18, R3, UR21, R2 ;  /* 0x0000001503127c24 */ /* 0x000fe2000f8e0202 */
[----:B------:R-:W-:Y:S01]  /*5cb0*/  PLOP3.LUT P1, PT, PT, PT, UP0, 0x80, 0x0 ;  /* 0x000000000000781c */ /* 0x000fe20003f2f008 */
[----:B------:R-:W-:Y:S01]  /*5cc0*/  IMAD.MOV.U32 R3, RZ, RZ, 0x1 ;  /* 0x00000001ff037424 */ /* 0x000fe200078e00ff */
[----:B------:R-:W-:-:S03]  /*5cd0*/  @UP0 UIMAD UR4, UR5, UR7, UR9 ;  /* 0x00000007050402a4 */ /* 0x000fc6000f8e0209 */
[----:B------:R-:W-:Y:S02]  /*5ce0*/  ULDC UR5, c[0x0][0x638] ;  /* 0x00018e0000057ab9 */ /* 0x000fe40000000800 */
[----:B------:R-:W-:Y:S02]  /*5cf0*/  IMAD R2, R4, UR5, R13 ;  /* 0x0000000504027c24 */ /* 0x000fe4000f8e020d */
[----:B--2---:R-:W-:Y:S01]  /*5d00*/  IMAD R18, R18, R15, UR4 ;  /* 0x0000000412127e24 */ /* 0x004fe2000f8e020f */
[----:B------:R-:W-:Y:S02]  /*5d10*/  ULDC UR4, c[0x0][0x600] ;  /* 0x0001800000047ab9 */ /* 0x000fe40000000800 */
[----:B------:R-:W-:-:S05]  /*5d20*/  IMAD R5, R2, UR4, R5 ;  /* 0x0000000402057c24 */ /* 0x000fca000f8e0205 */
[----:B------:R-:W-:Y:S02]  /*5d30*/  SEL R2, R5, R18, !P1 ;  /* 0x0000001205027207 */ /* 0x000fe40004800000 */
[----:B------:R-:W-:-:S07]  /*5d40*/  SEL R18, R18, R5, !P1 ;  /* 0x0000000512127207 */ /* 0x000fce0004800000 */
.L_x_107:
[----:B------:R-:W-:Y:S05]  /*5d50*/  BSYNC B1 ;  /* 0x0000000000017941 */ /* 0x000fea0003800000 */
.L_x_106:
[----:B------:R-:W-:-:S13]  /*5d60*/  LOP3.LUT P1, RZ, R3, 0xff, RZ, 0xc0, !PT ;  /* 0x000000ff03ff7812 */ /* 0x000fda000782c0ff */
[----:B------:R-:W-:Y:S05]  /*5d70*/  @P1 BRA `(.L_x_110) ;  /* 0xfffffff000b81947 */ /* 0x000fea000383ffff */
[----:B------:R-:W-:Y:S05]  /*5d80*/  BSYNC B0 ;  /* 0x0000000000007941 */ /* 0x000fea0003800000 */
.L_x_98:
[----:B------:R-:W-:-:S03]  /*5d90*/  UMOV UR4, 0xffffffff ;  /* 0xffffffff00047882 */ /* 0x000fc60000000000 */
[----:B------:R-:W-:Y:S05]  /*5da0*/  BRA.DIV UR4, `(.L_x_111) ;  /* 0x0000000204fc7947 */ /* 0x000fea000b800000 */
[----:B------:R-:W-:-:S13]  /*5db0*/  ELECT P6, URZ, PT ;  /* 0x00000000003f782f */ /* 0x000fda00038c0000 */
.L_x_125:
[----:B------:R-:W-:Y:S04]  /*5dc0*/  BSSY B0, `(.L_x_112) ;  /* 0x000001a000007945 */ /* 0x000fe80003800000 */
[----:B------:R-:W-:Y:S05]  /*5dd0*/  @!P6 BRA `(.L_x_113) ;  /* 0x000000000060e947 */ /* 0x000fea0003800000 */
[----:B------:R-:W-:-:S04]  /*5de0*/  ULOP3.LUT UR4, UR39, 0x2, URZ, 0xfc, !UPT ;  /* 0x0000000227047892 */ /* 0x000fc8000f8efc3f */
[----:B------:R-:W-:-:S06]  /*5df0*/  UISETP.NE.AND UP0, UPT, UR4, 0x3, UPT ;  /* 0x000000030400788c */ /* 0x000fcc000bf05270 */
[----:B------:R-:W-:-:S13]  /*5e00*/  PLOP3.LUT P0, PT, PT, PT, UP0, 0x80, 0x0 ;  /* 0x000000000000781c */ /* 0x000fda0003f0f008 */
[----:B------:R-:W-:Y:S05]  /*5e10*/  @!P0 BRA `(.L_x_114) ;  /* 0x0000000000048947 */ /* 0x000fea0003800000 */
[----:B------:R-:W-:Y:S01]  /*5e20*/  BPT.TRAP 0x1 ;  /* 0x000000040000795c */ /* 0x000fe20000300000 */
.L_x_114:
[----:B------:R-:W0:Y:S01]  /*5e30*/  S2R R3, SR_CgaCtaId ;  /* 0x0000000000037919 */ /* 0x000e220000008800 */
[----:B------:R-:W-:-:S04]  /*5e40*/  MOV R2, 0x400 ;  /* 0x0000040000027802 */ /* 0x000fc80000000f00 */
[----:B0-----:R-:W-:Y:S02]  /*5e50*/  LEA R3, R3, R2, 0x18 ;  /* 0x0000000203037211 */ /* 0x001fe400078ec0ff */
[----:B------:R-:W-:-:S03]  /*5e60*/  SHF.L.U32 R2, R8, 0x1f, RZ ;  /* 0x0000001f08027819 */ /* 0x000fc600000006ff */
[----:B------:R-:W-:-:S04]  /*5e70*/  VIADD R3, R3, 0x10 ;  /* 0x0000001003037836 */ /* 0x000fc80000000000 */
[C---:B------:R-:W-:Y:S02]  /*5e80*/  IMAD R7, R0.reuse, 0x8, R3 ;  /* 0x0000000800077824 */ /* 0x040fe400078e0203 */
[----:B------:R-:W-:Y:S02]  /*5e90*/  VIADD R0, R0, 0x1 ;  /* 0x0000000100007836 */ /* 0x000fe40000000000 */
[----:B------:R-:W0:Y:S03]  /*5ea0*/  SYNCS.PHASECHK.TRANS64.TRYWAIT P0, [R7+URZ], R2 ;  /* 0x00000002070075a7 */ /* 0x000e26000800017f */
[----:B------:R-:W-:-:S04]  /*5eb0*/  ISETP.NE.AND P1, PT, R0, 0x2, PT ;  /* 0x000000020000780c */ /* 0x000fc80003f25270 */
[----:B------:R-:W-:Y:S02]  /*5ec0*/  SEL R5, RZ, 0x1, P1 ;  /* 0x00000001ff057807 */ /* 0x000fe40000800000 */
[----:B------:R-:W-:Y:S02]  /*5ed0*/  SEL R0, R0, RZ, P1 ;  /* 0x000000ff00007207 */ /* 0x000fe40000800000 */
[----:B------:R-:W-:Y:S01]  /*5ee0*/  LOP3.LUT R5, R8, R5, RZ, 0x3c, !PT ;  /* 0x0000000508057212 */ /* 0x000fe200078e3cff */
[----:B0-----:R-:W-:Y:S06]  /*5ef0*/  @!P0 BRA `(.L_x_115) ;  /* 0x0000000000c88947 */ /* 0x001fec0003800000 */
.L_x_126:
[----:B------:R-:W-:Y:S01]  /*5f00*/  IMAD R3, R0, 0x8, R3 ;  /* 0x0000000800037824 */ /* 0x000fe200078e0203 */
[----:B------:R-:W-:-:S07]  /*5f10*/  SHF.L.U32 R0, R5, 0x1f, RZ ;  /* 0x0000001f05007819 */ /* 0x000fce00000006ff */
.L_x_116:
[----:B-1----:R1:W2:Y:S02]  /*5f20*/  SYNCS.PHASECHK.TRANS64.TRYWAIT P0, [R3+URZ], R0 ;  /* 0x00000000030075a7 */ /* 0x0022a4000800017f */
[----:B--2---:R-:W-:Y:S05]  /*5f30*/  @!P0 NANOSLEEP.SYNCS 0x989680 ;  /* 0x009896800000895d */ /* 0x004fea0003900000 */
[----:B------:R-:W2:Y:S02]  /*5f40*/  @!P0 SYNCS.PHASECHK.TRANS64 P0, [R3+URZ], R0 ;  /* 0x00000000030085a7 */ /* 0x000ea4000800007f */
[----:B--2---:R-:W-:Y:S05]  /*5f50*/  @!P0 BRA `(.L_x_116) ;  /* 0xfffffffc00f08947 */ /* 0x004fea000383ffff */
.L_x_113:
[----:B------:R-:W-:Y:S05]  /*5f60*/  BSYNC B0 ;  /* 0x0000000000007941 */ /* 0x000fea0003800000 */
.L_x_112:
[----:B------:R-:W-:Y:S05]  /*5f70*/  EXIT ;  /* 0x000000000000794d */ /* 0x000fea0003800000 */
.L_x_14:
[----:B0-----:R0:W1:Y:S02]  /*5f80*/  SYNCS.PHASECHK.TRANS64.TRYWAIT P0, [R63+URZ+-0x8], R0 ;  /* 0xfffff8003f0075a7 */ /* 0x001064000800017f */
[----:B-1----:R-:W-:Y:S05]  /*5f90*/  @!P0 NANOSLEEP.SYNCS 0x989680 ;  /* 0x009896800000895d */ /* 0x002fea0003900000 */
[----:B------:R-:W1:Y:S02]  /*5fa0*/  @!P0 SYNCS.PHASECHK.TRANS64 P0, [R63+URZ+-0x8], R0 ;  /* 0xfffff8003f0085a7 */ /* 0x000e64000800007f */
[----:B-1----:R-:W-:Y:S05]  /*5fb0*/  @!P0 BRA `(.L_x_14) ;  /* 0xfffffffc00f08947 */ /* 0x002fea000383ffff */
[----:B------:R-:W-:Y:S05]  /*5fc0*/  BRA `(.L_x_117) ;  /* 0xffffffb400b47947 */ /* 0x000fea000383ffff */
.L_x_19:
[----:B-1----:R1:W2:Y:S02]  /*5fd0*/  SYNCS.PHASECHK.TRANS64.TRYWAIT P1, [R3+URZ], R0 ;  /* 0x00000000030075a7 */ /* 0x0022a4000802017f */
[----:B--2---:R-:W-:Y:S05]  /*5fe0*/  @!P1 NANOSLEEP.SYNCS 0x989680 ;  /* 0x009896800000995d */ /* 0x004fea0003900000 */
[----:B------:R-:W2:Y:S02]  /*5ff0*/  @!P1 SYNCS.PHASECHK.TRANS64 P1, [R3+URZ], R0 ;  /* 0x00000000030095a7 */ /* 0x000ea4000802007f */
[----:B--2---:R-:W-:Y:S05]  /*6000*/  @!P1 BRA `(.L_x_19) ;  /* 0xfffffffc00f09947 */ /* 0x004fea000383ffff */
[----:B------:R-:W-:Y:S05]  /*6010*/  BRA `(.L_x_18) ;  /* 0xffffffb800247947 */ /* 0x000fea000383ffff */
.L_x_24:
[----:B-1----:R-:W-:-:S04]  /*6020*/  IMAD.U32 R4, RZ, RZ, UR4 ;  /* 0x00000004ff047e24 */ /* 0x002fc8000f8e00ff */
[----:B------:R1:W2:Y:S03]  /*6030*/  SYNCS.PHASECHK.TRANS64.TRYWAIT P1, [R4+URZ], R3 ;  /* 0x00000003040075a7 */ /* 0x0002a6000802017f */
[----:B--2---:R-:W-:Y:S05]  /*6040*/  @!P1 NANOSLEEP.SYNCS 0x989680 ;  /* 0x009896800000995d */ /* 0x004fea0003900000 */
[----:B------:R-:W2:Y:S02]  /*6050*/  @!P1 SYNCS.PHASECHK.TRANS64 P1, [R4+URZ], R3 ;  /* 0x00000003040095a7 */ /* 0x000ea4000802007f */
[----:B--2---:R-:W-:Y:S05]  /*6060*/  @!P1 BRA `(.L_x_24) ;  /* 0xfffffffc00ec9947 */ /* 0x004fea000383ffff */
[----:B------:R-:W-:Y:S05]  /*6070*/  BRA `(.L_x_23) ;  /* 0xffffffc0002c7947 */ /* 0x000fea000383ffff */
.L_x_30:
[----:B--2---:R2:W3:Y:S02]  /*6080*/  SYNCS.PHASECHK.TRANS64.TRYWAIT P0, [R63+URZ+0x8], R0 ;  /* 0x000008003f0075a7 */ /* 0x0044e4000800017f */
[----:B---3--:R-:W-:Y:S05]  /*6090*/  @!P0 NANOSLEEP.SYNCS 0x989680 ;  /* 0x009896800000895d */ /* 0x008fea0003900000 */
[----:B------:R-:W3:Y:S02]  /*60a0*/  @!P0 SYNCS.PHASECHK.TRANS64 P0, [R63+URZ+0x8], R0 ;  /* 0x000008003f0085a7 */ /* 0x000ee4000800007f */
[----:B---3--:R-:W-:Y:S05]  /*60b0*/  @!P0 BRA `(.L_x_30) ;  /* 0xfffffffc00f08947 */ /* 0x008fea000383ffff */
[----:B------:R-:W-:Y:S05]  /*60c0*/  BRA `(.L_x_118) ;  /* 0xffffffc800847947 */ /* 0x000fea000383ffff */
.L_x_99:
[----:B------:R-:W-:Y:S01]  /*60d0*/  BSSY B1, `(.L_x_119) ;  /* 0x0000006000017945 */ /* 0x000fe20003800000 */
[----:B------:R-:W-:-:S07]  /*60e0*/  IMAD.MOV.U32 R15, RZ, RZ, -0x1 ;  /* 0xffffffffff0f7424 */ /* 0x000fce00078e00ff */
[----:B------:R-:W-:Y:S05]  /*60f0*/  WARPSYNC.COLLECTIVE R15, `(.L_x_120) ;  /* 0x000000000f0c7348 */ /* 0x000fea0003c00000 */
[----:B------:R-:W-:Y:S02]  /*6100*/  ELECT P6, UR62, PT ;  /* 0x00000000003e782f */ /* 0x000fe400038c0000 */
[----:B------:R-:W-:Y:S01]  /*6110*/  MOV R14, UR62 ;  /* 0x0000003e000e7c02 */ /* 0x000fe20008000f00 */
[----:B------:R-:W-:Y:S10]  /*6120*/  ENDCOLLECTIVE ;  /* 0x000000000000791b */ /* 0x000ff40003800000 */
.L_x_120:
[----:B------:R-:W-:Y:S05]  /*6130*/  BSYNC B1 ;  /* 0x0000000000017941 */ /* 0x000fea0003800000 */
.L_x_119:
[----:B------:R-:W-:Y:S05]  /*6140*/  BRA `(.L_x_121) ;  /* 0xffffffec00d07947 */ /* 0x000fea000383ffff */
.L_x_102:
[----:B-1----:R1:W2:Y:S02]  /*6150*/  SYNCS.PHASECHK.TRANS64.TRYWAIT P1, [R7+URZ+0x10], R4 ;  /* 0x00001004070075a7 */ /* 0x0022a4000802017f */
[----:B--2---:R-:W-:Y:S05]  /*6160*/  @!P1 NANOSLEEP.SYNCS 0x989680 ;  /* 0x009896800000995d */ /* 0x004fea0003900000 */
[----:B------:R-:W2:Y:S02]  /*6170*/  @!P1 SYNCS.PHASECHK.TRANS64 P1, [R7+URZ+0x10], R4 ;  /* 0x00001004070095a7 */ /* 0x000ea4000802007f */
[----:B--2---:R-:W-:Y:S05]  /*6180*/  @!P1 BRA `(.L_x_102) ;  /* 0xfffffffc00f09947 */ /* 0x004fea000383ffff */
[----:B------:R-:W-:Y:S05]  /*6190*/  BRA `(.L_x_122) ;  /* 0xfffffff000047947 */ /* 0x000fea000383ffff */
.L_x_111:
[----:B------:R-:W-:Y:S01]  /*61a0*/  BSSY B0, `(.L_x_123) ;  /* 0x0000006000007945 */ /* 0x000fe20003800000 */
[----:B------:R-:W-:-:S07]  /*61b0*/  IMAD.MOV.U32 R15, RZ, RZ, -0x1 ;  /* 0xffffffffff0f7424 */ /* 0x000fce00078e00ff */
[----:B------:R-:W-:Y:S05]  /*61c0*/  WARPSYNC.COLLECTIVE R15, `(.L_x_124) ;  /* 0x000000000f0c7348 */ /* 0x000fea0003c00000 */
[----:B------:R-:W-:Y:S02]  /*61d0*/  ELECT P6, UR62, PT ;  /* 0x00000000003e782f */ /* 0x000fe400038c0000 */
[----:B------:R-:W-:Y:S01]  /*61e0*/  MOV R14, UR62 ;  /* 0x0000003e000e7c02 */ /* 0x000fe20008000f00 */
[----:B------:R-:W-:Y:S10]  /*61f0*/  ENDCOLLECTIVE ;  /* 0x000000000000791b */ /* 0x000ff40003800000 */
.L_x_124:
[----:B------:R-:W-:Y:S05]  /*6200*/  BSYNC B0 ;  /* 0x0000000000007941 */ /* 0x000fea0003800000 */
.L_x_123:
[----:B------:R-:W-:Y:S05]  /*6210*/  BRA `(.L_x_125) ;  /* 0xfffffff800e87947 */ /* 0x000fea000383ffff */
.L_x_115:
[----:B0-----:R0:W1:Y:S02]  /*6220*/  SYNCS.PHASECHK.TRANS64.TRYWAIT P0, [R7+URZ], R2 ;  /* 0x00000002070075a7 */ /* 0x001064000800017f */
[----:B-1----:R-:W-:Y:S05]  /*6230*/  @!P0 NANOSLEEP.SYNCS 0x989680 ;  /* 0x009896800000895d */ /* 0x002fea0003900000 */
[----:B------:R-:W1:Y:S02]  /*6240*/  @!P0 SYNCS.PHASECHK.TRANS64 P0, [R7+URZ], R2 ;  /* 0x00000002070085a7 */ /* 0x000e64000800007f */
[----:B-1----:R-:W-:Y:S05]  /*6250*/  @!P0 BRA `(.L_x_115) ;  /* 0xfffffffc00f08947 */ /* 0x002fea000383ffff */
[----:B------:R-:W-:Y:S05]  /*6260*/  BRA `(.L_x_126) ;  /* 0xfffffffc00247947 */ /* 0x000fea000383ffff */
.L_x_127:
[----:B------:R-:W-:-:S00]  /*6270*/  BRA `(.L_x_127) ;  /* 0xfffffffc00fc7947 */ /* 0x000fc0000383ffff */
[----:B------:R-:W-:-:S00]  /*6280*/  NOP ;  /* 0x0000000000007918 */ /* 0x000fc00000000000 */
[----:B------:R-:W-:-:S00]  /*6290*/  NOP ;  /* 0x0000000000007918 */ /* 0x000fc00000000000 */
[----:B------:R-:W-:-:S00]  /*62a0*/  NOP ;  /* 0x0000000000007918 */ /* 0x000fc00000000000 */
[----:B------:R-:W-:-:S00]  /*62b0*/  NOP ;  /* 0x0000000000007918 */ /* 0x000fc00000000000 */
[----:B------:R-:W-:-:S00]  /*62c0*/  NOP ;  /* 0x0000000000007918 */ /* 0x000fc00000000000 */
[----:B------:R-:W-:-:S00]  /*62d0*/  NOP ;  /* 0x0000000000007918 */ /* 0x000fc00000000000 */
[----:B------:R-:W-:-:S00]  /*62e0*/  NOP ;  /* 0x0000000000007918 */ /* 0x000fc00000000000 */
[----:B------:R-:W-:-:S00]  /*62f0*/  NOP ;  /* 0x0000000000007918 */ /* 0x000fc00000000000 */
.L_x_128:


//--------------------- .nv.global.init           --------------------------
	.section	.nv.global.init,"aw",@progbits
.nv.global.init:
	.type		$str$22,@object
	.size		$str$22,($str$23 - $str$22)
$str$22:
        /*0000*/ 	.byte	0x6b, 0x5f, 0x74, 0x69, 0x6c, 0x65, 0x5f, 0x63, 0x6f, 0x75, 0x6e, 0x74, 0x20, 0x3e, 0x3d, 0x20
        /*0010*/ 	.byte	0x31, 0x00
	.type		$str$23,@object
	.size		$str$23,(__unnamed_1 - $str$23)
$str$23:
        /*0012*/ 	.byte	0x2f, 0x74, 0x6d, 0x70, 0x2f, 0x63, 0x75, 0x74, 0x6c, 0x61, 0x73, 0x73, 0x5f, 0x73, 0x77, 0x65
        /*0022*/ 	.byte	0x65, 0x70, 0x5f, 0x73, 0x72, 0x63, 0x2f, 0x69, 0x6e, 0x63, 0x6c, 0x75, 0x64, 0x65, 0x2f, 0x63
        /*0032*/ 	.byte	0x75, 0x74, 0x6c, 0x61, 0x73, 0x73, 0x2f, 0x67, 0x65, 0x6d, 0x6d, 0x2f, 0x63, 0x6f, 0x6c, 0x6c
        /*0042*/ 	.byte	0x65, 0x63, 0x74, 0x69, 0x76, 0x65, 0x2f, 0x73, 0x6d, 0x39, 0x30, 0x5f, 0x6d, 0x6d, 0x61, 0x5f
        /*0052*/ 	.byte	0x74, 0x6d, 0x61, 0x5f, 0x67, 0x6d, 0x6d, 0x61, 0x5f, 0x73, 0x73, 0x5f, 0x77, 0x61, 0x72, 0x70
        /*0062*/ 	.byte	0x73, 0x70, 0x65, 0x63, 0x69, 0x61, 0x6c, 0x69, 0x7a, 0x65, 0x64, 0x2e, 0x68, 0x70, 0x70, 0x00
	.type		__unnamed_1,@object
	.size		__unnamed_1,(.L_0 - __unnamed_1)
__unnamed_1:
        /*0072*/ 	.byte	0x76, 0x6f, 0x69, 0x64, 0x20, 0x63, 0x75, 0x74, 0x6c, 0x61, 0x73, 0x73, 0x3a, 0x3a, 0x67, 0x65
        /* <DEDUP_REMOVED lines=174> */
        /*0b62*/ 	.byte	0x65, 0x3a, 0x3a, 0x69, 0x64, 0x65, 0x6e, 0x74, 0x69, 0x74, 0x79, 0x5d, 0x00
.L_0:


//--------------------- .nv.shared._ZN7cutlass13device_kernelINS_4gemm6kernel13GemmUniversalIN4cute5tupleIJiiiiEEENS1_10collective13CollectiveMmaINS1_34MainloopSm90TmaGmmaWarpSpecializedILi2ENS5_IJNS4_1CILi1EEESB_SB_EEENS1_32KernelTmaWarpSpecializedPingpongEEENS5_IJNSA_ILi64EEESF_NSA_ILi128EEEEEEfNS5_IJlSB_lEEEfSI_NS4_8TiledMMAINS4_8MMA_AtomIJNS4_4SM904GMMA29MMA_64x64x8_F32TF32TF32_SS_TNILNSM_7ScaleInE1ELSO_1EEEEEENS4_6LayoutISC_NS5_IJNSA_ILi0EEESS_SS_EEEEENS5_IJNS4_10UnderscoreESV_SV_EEEEENS4_13SM90_TMA_LOADENS4_14ComposedLayoutINS4_7SwizzleILi3ELi4ELi3EEENS4_18smem_ptr_flag_bitsILi32EEENSR_INS5_IJNSA_ILi8EEENSA_ILi32EEEEEENS5_IJS15_SB_EEEEEEEvNS4_8identityESY_S19_vS1A_EENS_8epilogue10collective6detail29Sm90TmaWarpSpecializedAdapterINS1D_15DefaultEpilogueIfSI_SI_NS1C_6thread17LinearCombinationIfLi1EffLNS1H_9ScaleType4KindE0ELNS_15FloatRoundStyleE2EfEENS1_15EpilogueDefaultEEEEEvvEEEEvNT_6ParamsE --------------------------
	.section	.nv.shared._ZN7cutlass13device_kernelINS_4gemm6kernel13GemmUniversalIN4cute5tupleIJiiiiEEENS1_10collective13CollectiveMmaINS1_34MainloopSm90TmaGmmaWarpSpecializedILi2ENS5_IJNS4_1CILi1EEESB_SB_EEENS1_32KernelTmaWarpSpecializedPingpongEEENS5_IJNSA_ILi64EEESF_NSA_ILi128EEEEEEfNS5_IJlSB_lEEEfSI_NS4_8TiledMMAINS4_8MMA_AtomIJNS4_4SM904GMMA29MMA_64x64x8_F32TF32TF32_SS_TNILNSM_7ScaleInE1ELSO_1EEEEEENS4_6LayoutISC_NS5_IJNSA_ILi0EEESS_SS_EEEEENS5_IJNS4_10UnderscoreESV_SV_EEEEENS4_13SM90_TMA_LOADENS4_14ComposedLayoutINS4_7SwizzleILi3ELi4ELi3EEENS4_18smem_ptr_flag_bitsILi32EEENSR_INS5_IJNSA_ILi8EEENSA_ILi32EEEEEENS5_IJS15_SB_EEEEEEEvNS4_8identityESY_S19_vS1A_EENS_8epilogue10collective6detail29Sm90TmaWarpSpecializedAdapterINS1D_15DefaultEpilogueIfSI_SI_NS1C_6thread17LinearCombinationIfLi1EffLNS1H_9ScaleType4KindE0ELNS_15FloatRoundStyleE2EfEENS1_15EpilogueDefaultEEEEEvvEEEEvNT_6ParamsE,"aw",@nobits
	.sectionflags	@""
	.align	16
	.zero		1024


//--------------------- .nv.shared.reserved.0     --------------------------
	.section	.nv.shared.reserved.0,"aw",@nobits
	.weak		__nv_reservedSMEM_offset_0_alias
	.size		__nv_reservedSMEM_offset_0_alias, 0, 0
	.other		__nv_reservedSMEM_offset_0_alias,@"STO_CUDA_RESERVED_SHARED STV_DEFAULT"
__nv_reservedSMEM_offset_0_alias:
	.zero		0


//--------------------- .nv.global                --------------------------
	.section	.nv.global,"aw",@nobits
.nv.global:
	.type		_ZN40_INTERNAL_910f9db2_4_k_cu_d842c035_161434cute1_E,@object
	.size		_ZN40_INTERNAL_910f9db2_4_k_cu_d842c035_161434cute1_E,(_ZN40_INTERNAL_910f9db2_4_k_cu_d842c035_161434cuda3std3__45__cpo6cbeginE - _ZN40_INTERNAL_910f9db2_4_k_cu_d842c035_161434cute1_E)
_ZN40_INTERNAL_910f9db2_4_k_cu_d842c035_161434cute1_E:
	.zero		1
	.type		_ZN40_INTERNAL_910f9db2_4_k_cu_d842c035_161434cuda3std3__45__cpo6cbeginE,@object
	.size		_ZN40_INTERNAL_910f9db2_4_k_cu_d842c035_161434cuda3std3__45__cpo6cbeginE,(_ZN40_INTERNAL_910f9db2_4_k_cu_d842c035_161434cuda3std3__48in_placeE - _ZN40_INTERNAL_910f9db2_4_k_cu_d842c035_161434cuda3std3__45__cpo6cbeginE)
_ZN40_INTERNAL_910f9db2_4_k_cu_d842c035_161434cuda3std3__45__cpo6cbeginE:
	.zero		1
	.type		_ZN40_INTERNAL_910f9db2_4_k_cu_d842c035_161434cuda3std3__48in_placeE,@object
	.size		_ZN40_INTERNAL_910f9db2_4_k_cu_d842c035_161434cuda3std3__48in_placeE,(_ZN40_INTERNAL_910f9db2_4_k_cu_d842c035_161434cuda3std6ranges3__45__cpo9iter_moveE - _ZN40_INTERNAL_910f9db2_4_k_cu_d842c035_161434cuda3std3__48in_placeE)
_ZN40_INTERNAL_910f9db2_4_k_cu_d842c035_161434cuda3std3__48in_placeE:
	.zero		1
	.type		_ZN40_INTERNAL_910f9db2_4_k_cu_d842c035_161434cuda3std6ranges3__45__cpo9iter_moveE,@object
	.size		_ZN40_INTERNAL_910f9db2_4_k_cu_d842c035_161434cuda3std6ranges3__45__cpo9iter_moveE,(_ZN40_INTERNAL_910f9db2_4_k_cu_d842c035_161434cuda3std3__45__cpo5beginE - _ZN40_INTERNAL_910f9db2_4_k_cu_d842c035_161434cuda3std6ranges3__45__cpo9iter_moveE)
_ZN40_INTERNAL_910f9db2_4_k_cu_d842c035_161434cuda3std6ranges3__45__cpo9iter_moveE:
	.zero		1
	.type		_ZN40_INTERNAL_910f9db2_4_k_cu_d842c035_161434cuda3std3__45__cpo5beginE,@object
	.size		_ZN40_INTERNAL_910f9db2_4_k_cu_d842c035_161434cuda3std3__45__cpo5beginE,(_ZN40_INTERNAL_910f9db2_4_k_cu_d842c035_161434cuda3std3__442_GLOBAL__N__910f9db2_4_k_cu_d842c035_161436ignoreE - _ZN40_INTERNAL_910f9db2_4_k_cu_d842c035_161434cuda3std3__45__cpo5beginE)
_ZN40_INTERNAL_910f9db2_4_k_cu_d842c035_161434cuda3std3__45__cpo5beginE:
	.zero		1
	.type		_ZN40_INTERNAL_910f9db2_4_k_cu_d842c035_161434cuda3std3__442_GLOBAL__N__910f9db2_4_k_cu_d842c035_161436ignoreE,@object
	.size		_ZN40_INTERNAL_910f9db2_4_k_cu_d842c035_161434cuda3std3__442_GLOBAL__N__910f9db2_4_k_cu_d842c035_161436ignoreE,(_ZN40_INTERNAL_910f9db2_4_k_cu_d842c035_161434cute7productE - _ZN40_INTERNAL_910f9db2_4_k_cu_d842c035_161434cuda3std3__442_GLOBAL__N__910f9db2_4_k_cu_d842c035_161436ignoreE)
_ZN40_INTERNAL_910f9db2_4_k_cu_d842c035_161434cuda3std3__442_GLOBAL__N__910f9db2_4_k_cu_d842c035_161436ignoreE:
	.zero		1
	.type		_ZN40_INTERNAL_910f9db2_4_k_cu_d842c035_161434cute7productE,@object
	.size		_ZN40_INTERNAL_910f9db2_4_k_cu_d842c035_161434cute7productE,(_ZN40_INTERNAL_910f9db2_4_k_cu_d842c035_161434cuda3std3__45__cpo3endE - _ZN40_INTERNAL_910f9db2_4_k_cu_d842c035_161434cute7productE)
_ZN40_INTERNAL_910f9db2_4_k_cu_d842c035_161434cute7productE:
	.zero		1
	.type		_ZN40_INTERNAL_910f9db2_4_k_cu_d842c035_161434cuda3std3__45__cpo3endE,@object
	.size		_ZN40_INTERNAL_910f9db2_4_k_cu_d842c035_161434cuda3std3__45__cpo3endE,(_ZN40_INTERNAL_910f9db2_4_k_cu_d842c035_161434cuda3std3__419piecewise_constructE - _ZN40_INTERNAL_910f9db2_4_k_cu_d842c035_161434cuda3std3__45__cpo3endE)
_ZN40_INTERNAL_910f9db2_4_k_cu_d842c035_161434cuda3std3__45__cpo3endE:
	.zero		1
	.type		_ZN40_INTERNAL_910f9db2_4_k_cu_d842c035_161434cuda3std3__419piecewise_constructE,@object
	.size		_ZN40_INTERNAL_910f9db2_4_k_cu_d842c035_161434cuda3std3__419piecewise_constructE,(_ZN40_INTERNAL_910f9db2_4_k_cu_d842c035_161434cuda3std3__45__cpo4cendE - _ZN40_INTERNAL_910f9db2_4_k_cu_d842c035_161434cuda3std3__419piecewise_constructE)
_ZN40_INTERNAL_910f9db2_4_k_cu_d842c035_161434cuda3std3__419piecewise_constructE:
	.zero		1
	.type		_ZN40_INTERNAL_910f9db2_4_k_cu_d842c035_161434cuda3std3__45__cpo4cendE,@object
	.size		_ZN40_INTERNAL_910f9db2_4_k_cu_d842c035_161434cuda3std3__45__cpo4cendE,(_ZN40_INTERNAL_910f9db2_4_k_cu_d842c035_161434cuda3std6ranges3__45__cpo4swapE - _ZN40_INTERNAL_910f9db2_4_k_cu_d842c035_161434cuda3std3__45__cpo4cendE)
_ZN40_INTERNAL_910f9db2_4_k_cu_d842c035_161434cuda3std3__45__cpo4cendE:
	.zero		1
	.type		_ZN40_INTERNAL_910f9db2_4_k_cu_d842c035_161434cuda3std6ranges3__45__cpo4swapE,@object
	.size		_ZN40_INTERNAL_910f9db2_4_k_cu_d842c035_161434cuda3std6ranges3__45__cpo4swapE,(.L_8 - _ZN40_INTERNAL_910f9db2_4_k_cu_d842c035_161434cuda3std6ranges3__45__cpo4swapE)
_ZN40_INTERNAL_910f9db2_4_k_cu_d842c035_161434cuda3std6ranges3__45__cpo4swapE:
	.zero		1
.L_8:


//--------------------- .nv.constant0._ZN7cutlass13device_kernelINS_4gemm6kernel13GemmUniversalIN4cute5tupleIJiiiiEEENS1_10collective13CollectiveMmaINS1_34MainloopSm90TmaGmmaWarpSpecializedILi2ENS5_IJNS4_1CILi1EEESB_SB_EEENS1_32KernelTmaWarpSpecializedPingpongEEENS5_IJNSA_ILi64EEESF_NSA_ILi128EEEEEEfNS5_IJlSB_lEEEfSI_NS4_8TiledMMAINS4_8MMA_AtomIJNS4_4SM904GMMA29MMA_64x64x8_F32TF32TF32_SS_TNILNSM_7ScaleInE1ELSO_1EEEEEENS4_6LayoutISC_NS5_IJNSA_ILi0EEESS_SS_EEEEENS5_IJNS4_10UnderscoreESV_SV_EEEEENS4_13SM90_TMA_LOADENS4_14ComposedLayoutINS4_7SwizzleILi3ELi4ELi3EEENS4_18smem_ptr_flag_bitsILi32EEENSR_INS5_IJNSA_ILi8EEENSA_ILi32EEEEEENS5_IJS15_SB_EEEEEEEvNS4_8identityESY_S19_vS1A_EENS_8epilogue10collective6detail29Sm90TmaWarpSpecializedAdapterINS1D_15DefaultEpilogueIfSI_SI_NS1C_6thread17LinearCombinationIfLi1EffLNS1H_9ScaleType4KindE0ELNS_15FloatRoundStyleE2EfEENS1_15EpilogueDefaultEEEEEvvEEEEvNT_6ParamsE --------------------------
	.section	.nv.constant0._ZN7cutlass13device_kernelINS_4gemm6kernel13GemmUniversalIN4cute5tupleIJiiiiEEENS1_10collective13CollectiveMmaINS1_34MainloopSm90TmaGmmaWarpSpecializedILi2ENS5_IJNS4_1CILi1EEESB_SB_EEENS1_32KernelTmaWarpSpecializedPingpongEEENS5_IJNSA_ILi64EEESF_NSA_ILi128EEEEEEfNS5_IJlSB_lEEEfSI_NS4_8TiledMMAINS4_8MMA_AtomIJNS4_4SM904GMMA29MMA_64x64x8_F32TF32TF32_SS_TNILNSM_7ScaleInE1ELSO_1EEEEEENS4_6LayoutISC_NS5_IJNSA_ILi0EEESS_SS_EEEEENS5_IJNS4_10UnderscoreESV_SV_EEEEENS4_13SM90_TMA_LOADENS4_14ComposedLayoutINS4_7SwizzleILi3ELi4ELi3EEENS4_18smem_ptr_flag_bitsILi32EEENSR_INS5_IJNSA_ILi8EEENSA_ILi32EEEEEENS5_IJS15_SB_EEEEEEEvNS4_8identityESY_S19_vS1A_EENS_8epilogue10collective6detail29Sm90TmaWarpSpecializedAdapterINS1D_15DefaultEpilogueIfSI_SI_NS1C_6thread17LinearCombinationIfLi1EffLNS1H_9ScaleType4KindE0ELNS_15FloatRoundStyleE2EfEENS1_15EpilogueDefaultEEEEEvvEEEEvNT_6ParamsE,"a",@progbits
	.sectionflags	@""
	.align	4
.nv.constant0._ZN7cutlass13device_kernelINS_4gemm6kernel13GemmUniversalIN4cute5tupleIJiiiiEEENS1_10collective13CollectiveMmaINS1_34MainloopSm90TmaGmmaWarpSpecializedILi2ENS5_IJNS4_1CILi1EEESB_SB_EEENS1_32KernelTmaWarpSpecializedPingpongEEENS5_IJNSA_ILi64EEESF_NSA_ILi128EEEEEEfNS5_IJlSB_lEEEfSI_NS4_8TiledMMAINS4_8MMA_AtomIJNS4_4SM904GMMA29MMA_64x64x8_F32TF32TF32_SS_TNILNSM_7ScaleInE1ELSO_1EEEEEENS4_6LayoutISC_NS5_IJNSA_ILi0EEESS_SS_EEEEENS5_IJNS4_10UnderscoreESV_SV_EEEEENS4_13SM90_TMA_LOADENS4_14ComposedLayoutINS4_7SwizzleILi3ELi4ELi3EEENS4_18smem_ptr_flag_bitsILi32EEENSR_INS5_IJNSA_ILi8EEENSA_ILi32EEEEEENS5_IJS15_SB_EEEEEEEvNS4_8identityESY_S19_vS1A_EENS_8epilogue10collective6detail29Sm90TmaWarpSpecializedAdapterINS1D_15DefaultEpilogueIfSI_SI_NS1C_6thread17LinearCombinationIfLi1EffLNS1H_9ScaleType4KindE0ELNS_15FloatRoundStyleE2EfEENS1_15EpilogueDefaultEEEEEvvEEEEvNT_6ParamsE:
	.zero		1664


//--------------------- SYMBOLS --------------------------

	.type		.nv.reservedSmem.offset0,@object
	.size		.nv.reservedSmem.offset0,0x4
	.type		__assertfail,@function
